// auto-generated by cutlass_sweep.gemm — config: {"arch": "sm_100", "cluster_m": 8, "cluster_n": 1, "dtype": "e4m3", "dtype_b": "e4m3", "layout": "nt", "stages": 0, "tile_k": 128, "tile_m": 128, "tile_n": 64}
#include "cutlass/cutlass.h"
#include "cutlass/gemm/collective/collective_builder.hpp"
#include "cutlass/gemm/device/gemm_universal_adapter.h"
#include "cutlass/gemm/kernel/gemm_universal.hpp"
#include "cutlass/epilogue/collective/collective_builder.hpp"

using ElemA = cutlass::float_e4m3_t;
using ElemB = cutlass::float_e4m3_t;
using ElemCD = cutlass::float_e4m3_t;
using Acc  = float;
using TileShape    = cute::Shape<cute::_128, cute::_64, cute::_128>;
using ClusterShape = cute::Shape<cute::_8, cute::_1, cute::_1>;

using CollectiveEpilogue = typename cutlass::epilogue::collective::CollectiveBuilder<
    cutlass::arch::Sm100, cutlass::arch::OpClassTensorOp,
    TileShape, ClusterShape,
    cutlass::epilogue::collective::EpilogueTileAuto,
    Acc, Acc,
    ElemCD, cutlass::layout::RowMajor, 128 / cutlass::sizeof_bits<ElemCD>::value,
    ElemCD, cutlass::layout::RowMajor, 128 / cutlass::sizeof_bits<ElemCD>::value,
    cutlass::epilogue::collective::EpilogueScheduleAuto
  >::CollectiveOp;

using CollectiveMainloop = typename cutlass::gemm::collective::CollectiveBuilder<
    cutlass::arch::Sm100, cutlass::arch::OpClassTensorOp,
    ElemA, cutlass::layout::RowMajor, 128 / cutlass::sizeof_bits<ElemA>::value,
    ElemB, cutlass::layout::ColumnMajor, 128 / cutlass::sizeof_bits<ElemB>::value,
    Acc,
    TileShape, ClusterShape,
    cutlass::gemm::collective::StageCountAutoCarveout<static_cast<int>(sizeof(typename CollectiveEpilogue::SharedStorage))>,
    cutlass::gemm::collective::KernelScheduleAuto
  >::CollectiveOp;

using GemmKernel = cutlass::gemm::kernel::GemmUniversal<
    cute::Shape<int,int,int,int>,
    CollectiveMainloop,
    CollectiveEpilogue
>;
using Gemm = cutlass::gemm::device::GemmUniversalAdapter<GemmKernel>;

// Force the device kernel symbol into the cubin without needing a host main.
auto* _anchor = &cutlass::device_kernel<GemmKernel>;


// ===== COMPILED SASS (sm_100a) =====

	.target	sm_100a

	.elftype	@"ET_EXEC"


//--------------------- .note.nv.tkinfo           --------------------------
	.section	.note.nv.tkinfo,"",@"SHT_NOTE"
	.sectionflags	@"SHF_NOTE_NV_TKINFO"
	.tkinfo
        /*0018*/ 	.word	0x00000002
        /*0030*/ 	.string	""
        /*0030*/ 	.string	"ptxas"
        /*0030*/ 	.string	"Cuda compilation tools, release 13.0, V13.0.88"
        /*0030*/ 	.string	"Build cuda_13.0.r13.0/compiler.36424714_0"
        /*0030*/ 	.string	"-arch sm_100a -m 64 "



//--------------------- .note.nv.cuinfo           --------------------------
	.section	.note.nv.cuinfo,"",@"SHT_NOTE"
	.sectionflags	@"SHF_NOTE_NV_CUINFO"
        /*0018*/ 	.short	0x0002
        /*001a*/ 	.short	0x0064
        /*001c*/ 	.short	0x0082
	.zero		2


//--------------------- .nv.info                  --------------------------
	.section	.nv.info,"",@"SHT_CUDA_INFO"
	.align	4


	//----- nvinfo : EIATTR_REGCOUNT
	.align		4
        /*0000*/ 	.byte	0x04, 0x2f
        /*0002*/ 	.short	(.L_19 - .L_18)
	.align		4
.L_18:
        /*0004*/ 	.word	index@(_ZN7cutlass13device_kernelINS_4gemm6kernel13GemmUniversalIN4cute5tupleIJiiiiEEENS1_10collective13CollectiveMmaINS1_35MainloopSm100TmaUmmaWarpSpecializedILi18ELi2ELi4ENS5_IJNS4_1CILi8EEENSA_ILi1EEESC_EEEEENS5_IJNSA_ILi128EEENSA_ILi64EEESF_EEENS_12float_e4m3_tENS5_IJlSC_lEEESI_SJ_NS4_8TiledMMAINS4_8MMA_AtomIJNS4_10MMA_TraitsINS4_25SM100_MMA_F8F6F4_2x1SM_SSEJSI_SI_fSF_SG_NS4_17integral_constantINS4_4UMMA5MajorELSQ_0EEESR_NSO_INSP_7ScaleInELSS_0EEEST_EEEEEENS4_6LayoutINS5_IJSC_SC_SC_EEENS5_IJNSA_ILi0EEESY_SY_EEEEENS5_IJNS4_10UnderscoreES11_S11_EEEEENS4_18SM100_TMA_2SM_LOADENS4_14ComposedLayoutINS4_7SwizzleILi3ELi4ELi3EEENS4_18smem_ptr_flag_bitsILi8EEENSW_INS5_IJSB_SF_EEENS5_IJSF_SC_EEEEEEEvNS4_8identityENS4_28SM100_TMA_2SM_LOAD_MULTICASTES1D_vS1E_EENS_8epilogue10collective18CollectiveEpilogueINS1H_23Sm100TmaWarpSpecializedILi1ELi1ELi32ELb0ELb0EEEJNS5_IJSG_SG_SF_EEENS5_IJNSW_ISG_SC_EES1N_EEESI_SJ_SI_SJ_NS1H_6fusion15FusionCallbacksIS1L_NS1P_17LinearCombinationISI_fSI_fLNS_15FloatRoundStyleE2EEES1M_S1O_JEEENS4_5SM1004TMEM4LOAD26SM100_TMEM_LOAD_32dp32b32xENS4_13SM90_TMA_LOADENS15_INS16_ILi2ELi4ELi3EEES19_NSW_INS5_IJSB_SG_EEENS5_IJSG_SC_EEEEEEENS4_39AutoVectorizingCopyWithAssumedAlignmentILi128EEENS4_14SM90_TMA_STOREES24_S26_S26_EEEvvEEEEvNT_6ParamsE)
        /*0008*/ 	.word	0x0000005a


	//----- nvinfo : EIATTR_FRAME_SIZE
	.align		4
.L_19:
        /*000c*/ 	.byte	0x04, 0x11
        /*000e*/ 	.short	(.L_21 - .L_20)
	.align		4
.L_20:
        /*0010*/ 	.word	index@($__internal_2_$__cuda_sm10x_tcgen05_guardrail_trap_unallocated_columns_being_dealloced)
        /*0014*/ 	.word	0x00000000


	//----- nvinfo : EIATTR_FRAME_SIZE
	.align		4
.L_21:
        /*0018*/ 	.byte	0x04, 0x11
        /*001a*/ 	.short	(.L_23 - .L_22)
	.align		4
.L_22:
        /*001c*/ 	.word	index@($__internal_1_$__cuda_sm10x_tcgen05_guardrail_trap_phase_invalid_during_alloc)
        /*0020*/ 	.word	0x00000000


	//----- nvinfo : EIATTR_FRAME_SIZE
	.align		4
.L_23:
        /*0024*/ 	.byte	0x04, 0x11
        /*0026*/ 	.short	(.L_25 - .L_24)
	.align		4
.L_24:
        /*0028*/ 	.word	index@($__internal_0_$__cuda_sm10x_tcgen05_guardrail_trap_col_being_dealloced_not_returned_by_alloc)
        /*002c*/ 	.word	0x00000000


	//----- nvinfo : EIATTR_FRAME_SIZE
	.align		4
.L_25:
        /*0030*/ 	.byte	0x04, 0x11
        /*0032*/ 	.short	(.L_27 - .L_26)
	.align		4
.L_26:
        /*0034*/ 	.word	index@(_ZN7cutlass13device_kernelINS_4gemm6kernel13GemmUniversalIN4cute5tupleIJiiiiEEENS1_10collective13CollectiveMmaINS1_35MainloopSm100TmaUmmaWarpSpecializedILi18ELi2ELi4ENS5_IJNS4_1CILi8EEENSA_ILi1EEESC_EEEEENS5_IJNSA_ILi128EEENSA_ILi64EEESF_EEENS_12float_e4m3_tENS5_IJlSC_lEEESI_SJ_NS4_8TiledMMAINS4_8MMA_AtomIJNS4_10MMA_TraitsINS4_25SM100_MMA_F8F6F4_2x1SM_SSEJSI_SI_fSF_SG_NS4_17integral_constantINS4_4UMMA5MajorELSQ_0EEESR_NSO_INSP_7ScaleInELSS_0EEEST_EEEEEENS4_6LayoutINS5_IJSC_SC_SC_EEENS5_IJNSA_ILi0EEESY_SY_EEEEENS5_IJNS4_10UnderscoreES11_S11_EEEEENS4_18SM100_TMA_2SM_LOADENS4_14ComposedLayoutINS4_7SwizzleILi3ELi4ELi3EEENS4_18smem_ptr_flag_bitsILi8EEENSW_INS5_IJSB_SF_EEENS5_IJSF_SC_EEEEEEEvNS4_8identityENS4_28SM100_TMA_2SM_LOAD_MULTICASTES1D_vS1E_EENS_8epilogue10collective18CollectiveEpilogueINS1H_23Sm100TmaWarpSpecializedILi1ELi1ELi32ELb0ELb0EEEJNS5_IJSG_SG_SF_EEENS5_IJNSW_ISG_SC_EES1N_EEESI_SJ_SI_SJ_NS1H_6fusion15FusionCallbacksIS1L_NS1P_17LinearCombinationISI_fSI_fLNS_15FloatRoundStyleE2EEES1M_S1O_JEEENS4_5SM1004TMEM4LOAD26SM100_TMEM_LOAD_32dp32b32xENS4_13SM90_TMA_LOADENS15_INS16_ILi2ELi4ELi3EEES19_NSW_INS5_IJSB_SG_EEENS5_IJSG_SC_EEEEEEENS4_39AutoVectorizingCopyWithAssumedAlignmentILi128EEENS4_14SM90_TMA_STOREES24_S26_S26_EEEvvEEEEvNT_6ParamsE)
        /*0038*/ 	.word	0x00000000


	//----- nvinfo : EIATTR_MIN_STACK_SIZE
	.align		4
.L_27:
        /*003c*/ 	.byte	0x04, 0x12
        /*003e*/ 	.short	(.L_29 - .L_28)
	.align		4
.L_28:
        /*0040*/ 	.word	index@(_ZN7cutlass13device_kernelINS_4gemm6kernel13GemmUniversalIN4cute5tupleIJiiiiEEENS1_10collective13CollectiveMmaINS1_35MainloopSm100TmaUmmaWarpSpecializedILi18ELi2ELi4ENS5_IJNS4_1CILi8EEENSA_ILi1EEESC_EEEEENS5_IJNSA_ILi128EEENSA_ILi64EEESF_EEENS_12float_e4m3_tENS5_IJlSC_lEEESI_SJ_NS4_8TiledMMAINS4_8MMA_AtomIJNS4_10MMA_TraitsINS4_25SM100_MMA_F8F6F4_2x1SM_SSEJSI_SI_fSF_SG_NS4_17integral_constantINS4_4UMMA5MajorELSQ_0EEESR_NSO_INSP_7ScaleInELSS_0EEEST_EEEEEENS4_6LayoutINS5_IJSC_SC_SC_EEENS5_IJNSA_ILi0EEESY_SY_EEEEENS5_IJNS4_10UnderscoreES11_S11_EEEEENS4_18SM100_TMA_2SM_LOADENS4_14ComposedLayoutINS4_7SwizzleILi3ELi4ELi3EEENS4_18smem_ptr_flag_bitsILi8EEENSW_INS5_IJSB_SF_EEENS5_IJSF_SC_EEEEEEEvNS4_8identityENS4_28SM100_TMA_2SM_LOAD_MULTICASTES1D_vS1E_EENS_8epilogue10collective18CollectiveEpilogueINS1H_23Sm100TmaWarpSpecializedILi1ELi1ELi32ELb0ELb0EEEJNS5_IJSG_SG_SF_EEENS5_IJNSW_ISG_SC_EES1N_EEESI_SJ_SI_SJ_NS1H_6fusion15FusionCallbacksIS1L_NS1P_17LinearCombinationISI_fSI_fLNS_15FloatRoundStyleE2EEES1M_S1O_JEEENS4_5SM1004TMEM4LOAD26SM100_TMEM_LOAD_32dp32b32xENS4_13SM90_TMA_LOADENS15_INS16_ILi2ELi4ELi3EEES19_NSW_INS5_IJSB_SG_EEENS5_IJSG_SC_EEEEEEENS4_39AutoVectorizingCopyWithAssumedAlignmentILi128EEENS4_14SM90_TMA_STOREES24_S26_S26_EEEvvEEEEvNT_6ParamsE)
        /*0044*/ 	.word	0x00000000
.L_29:


//--------------------- .nv.compat                --------------------------
	.section	.nv.compat,"",@"SHT_CUDA_COMPAT_INFO"
	.align	4
        /*0000*/ 	.byte	0x02, 0x09, 0x01, 0x00, 0x02, 0x02, 0x02, 0x00, 0x02, 0x05, 0x05, 0x00, 0x03, 0x07, 0x01, 0x01
        /*0010*/ 	.byte	0x02, 0x03, 0x01, 0x00, 0x02, 0x06, 0x01, 0x00, 0x04, 0x0b, 0x08, 0x00, 0x09, 0x00, 0x00, 0x00
        /*0020*/ 	.byte	0x00, 0x00, 0x00, 0x00


//--------------------- .nv.info._ZN7cutlass13device_kernelINS_4gemm6kernel13GemmUniversalIN4cute5tupleIJiiiiEEENS1_10collective13CollectiveMmaINS1_35MainloopSm100TmaUmmaWarpSpecializedILi18ELi2ELi4ENS5_IJNS4_1CILi8EEENSA_ILi1EEESC_EEEEENS5_IJNSA_ILi128EEENSA_ILi64EEESF_EEENS_12float_e4m3_tENS5_IJlSC_lEEESI_SJ_NS4_8TiledMMAINS4_8MMA_AtomIJNS4_10MMA_TraitsINS4_25SM100_MMA_F8F6F4_2x1SM_SSEJSI_SI_fSF_SG_NS4_17integral_constantINS4_4UMMA5MajorELSQ_0EEESR_NSO_INSP_7ScaleInELSS_0EEEST_EEEEEENS4_6LayoutINS5_IJSC_SC_SC_EEENS5_IJNSA_ILi0EEESY_SY_EEEEENS5_IJNS4_10UnderscoreES11_S11_EEEEENS4_18SM100_TMA_2SM_LOADENS4_14ComposedLayoutINS4_7SwizzleILi3ELi4ELi3EEENS4_18smem_ptr_flag_bitsILi8EEENSW_INS5_IJSB_SF_EEENS5_IJSF_SC_EEEEEEEvNS4_8identityENS4_28SM100_TMA_2SM_LOAD_MULTICASTES1D_vS1E_EENS_8epilogue10collective18CollectiveEpilogueINS1H_23Sm100TmaWarpSpecializedILi1ELi1ELi32ELb0ELb0EEEJNS5_IJSG_SG_SF_EEENS5_IJNSW_ISG_SC_EES1N_EEESI_SJ_SI_SJ_NS1H_6fusion15FusionCallbacksIS1L_NS1P_17LinearCombinationISI_fSI_fLNS_15FloatRoundStyleE2EEES1M_S1O_JEEENS4_5SM1004TMEM4LOAD26SM100_TMEM_LOAD_32dp32b32xENS4_13SM90_TMA_LOADENS15_INS16_ILi2ELi4ELi3EEES19_NSW_INS5_IJSB_SG_EEENS5_IJSG_SC_EEEEEEENS4_39AutoVectorizingCopyWithAssumedAlignmentILi128EEENS4_14SM90_TMA_STOREES24_S26_S26_EEEvvEEEEvNT_6ParamsE --------------------------
	.section	.nv.info._ZN7cutlass13device_kernelINS_4gemm6kernel13GemmUniversalIN4cute5tupleIJiiiiEEENS1_10collective13CollectiveMmaINS1_35MainloopSm100TmaUmmaWarpSpecializedILi18ELi2ELi4ENS5_IJNS4_1CILi8EEENSA_ILi1EEESC_EEEEENS5_IJNSA_ILi128EEENSA_ILi64EEESF_EEENS_12float_e4m3_tENS5_IJlSC_lEEESI_SJ_NS4_8TiledMMAINS4_8MMA_AtomIJNS4_10MMA_TraitsINS4_25SM100_MMA_F8F6F4_2x1SM_SSEJSI_SI_fSF_SG_NS4_17integral_constantINS4_4UMMA5MajorELSQ_0EEESR_NSO_INSP_7ScaleInELSS_0EEEST_EEEEEENS4_6LayoutINS5_IJSC_SC_SC_EEENS5_IJNSA_ILi0EEESY_SY_EEEEENS5_IJNS4_10UnderscoreES11_S11_EEEEENS4_18SM100_TMA_2SM_LOADENS4_14ComposedLayoutINS4_7SwizzleILi3ELi4ELi3EEENS4_18smem_ptr_flag_bitsILi8EEENSW_INS5_IJSB_SF_EEENS5_IJSF_SC_EEEEEEEvNS4_8identityENS4_28SM100_TMA_2SM_LOAD_MULTICASTES1D_vS1E_EENS_8epilogue10collective18CollectiveEpilogueINS1H_23Sm100TmaWarpSpecializedILi1ELi1ELi32ELb0ELb0EEEJNS5_IJSG_SG_SF_EEENS5_IJNSW_ISG_SC_EES1N_EEESI_SJ_SI_SJ_NS1H_6fusion15FusionCallbacksIS1L_NS1P_17LinearCombinationISI_fSI_fLNS_15FloatRoundStyleE2EEES1M_S1O_JEEENS4_5SM1004TMEM4LOAD26SM100_TMEM_LOAD_32dp32b32xENS4_13SM90_TMA_LOADENS15_INS16_ILi2ELi4ELi3EEES19_NSW_INS5_IJSB_SG_EEENS5_IJSG_SC_EEEEEEENS4_39AutoVectorizingCopyWithAssumedAlignmentILi128EEENS4_14SM90_TMA_STOREES24_S26_S26_EEEvvEEEEvNT_6ParamsE,"",@"SHT_CUDA_INFO"
	.sectionflags	@""
	.align	4


	//----- nvinfo : EIATTR_CUDA_API_VERSION
	.align		4
        /*0000*/ 	.byte	0x04, 0x37
        /*0002*/ 	.short	(.L_31 - .L_30)
.L_30:
        /*0004*/ 	.word	0x00000082


	//----- nvinfo : EIATTR_KPARAM_INFO
	.align		4
.L_31:
        /*0008*/ 	.byte	0x04, 0x17
        /*000a*/ 	.short	(.L_33 - .L_32)
.L_32:
        /*000c*/ 	.word	0x00000000
        /*0010*/ 	.short	0x0000
        /*0012*/ 	.short	0x0000
        /*0014*/ 	.byte	0x00, 0xf0, 0x01, 0x20


	//----- nvinfo : EIATTR_AT_ENTRY_FRAGMENTS
	.align		4
.L_33:
        /*0018*/ 	.byte	0x04, 0x4f
        /*001a*/ 	.short	(.L_35 - .L_34)


	//   ....[0]....
.L_34:
        /*001c*/ 	.word	0x00000007


	//----- nvinfo : EIATTR_RESERVED_SMEM_USED
	.align		4
.L_35:
        /*0020*/ 	.byte	0x01, 0x41
	.zero		2


	//----- nvinfo : EIATTR_SPARSE_MMA_MASK
	.align		4
        /*0024*/ 	.byte	0x03, 0x50
        /*0026*/ 	.short	0x0000


	//----- nvinfo : EIATTR_TCGEN05_2CTA_USED
	.align		4
        /*0028*/ 	.byte	0x01, 0x52
	.zero		2


	//----- nvinfo : EIATTR_MAXREG_COUNT
	.align		4
        /*002c*/ 	.byte	0x03, 0x1b
        /*002e*/ 	.short	0x00ff


	//----- nvinfo : EIATTR_NUM_BARRIERS
	.align		4
        /*0030*/ 	.byte	0x02, 0x4c
        /*0032*/ 	.byte	0x07
	.zero		1


	//----- nvinfo : EIATTR_EXTERNS
	.align		4
        /*0034*/ 	.byte	0x04, 0x0f
        /*0036*/ 	.short	(.L_37 - .L_36)


	//   ....[0]....
	.align		4
.L_36:
        /*0038*/ 	.word	index@(__assertfail)


	//----- nvinfo : EIATTR_MERCURY_ISA_VERSION
	.align		4
.L_37:
        /*003c*/ 	.byte	0x03, 0x5f
        /*003e*/ 	.short	0x0101


	//----- nvinfo : EIATTR_INT_WARP_WIDE_INSTR_OFFSETS
	.align		4
        /*0040*/ 	.byte	0x04, 0x31
        /*0042*/ 	.short	(.L_39 - .L_38)


	//   ....[0]....
.L_38:
        /*0044*/ 	.word	0x00000f60


	//   ....[1]....
        /*0048*/ 	.word	0x00001010


	//   ....[2]....
        /*004c*/ 	.word	0x00004d10


	//   ....[3]....
        /*0050*/ 	.word	0x00004d40


	//   ....[4]....
        /*0054*/ 	.word	0x00004d60


	//   ....[5]....
        /*0058*/ 	.word	0x00005940


	//   ....[6]....
        /*005c*/ 	.word	0x000059f0


	//----- nvinfo : EIATTR_COOP_GROUP_MASK_REGIDS
	.align		4
.L_39:
        /*0060*/ 	.byte	0x04, 0x29
        /*0062*/ 	.short	(.L_41 - .L_40)


	//   ....[0]....
.L_40:
        /*0064*/ 	.word	0xffffffff


	//   ....[1]....
        /*0068*/ 	.word	0xffffffff


	//   ....[2]....
        /*006c*/ 	.word	0xffffffff


	//   ....[3]....
        /*0070*/ 	.word	0xffffffff


	//   ....[4]....
        /*0074*/ 	.word	0xffffffff


	//   ....[5]....
        /*0078*/ 	.word	0xffffffff


	//   ....[6]....
        /*007c*/ 	.word	0xffffffff


	//   ....[7]....
        /*0080*/ 	.word	0xffffffff


	//   ....[8]....
        /*0084*/ 	.word	0xffffffff


	//   ....[9]....
        /*0088*/ 	.word	0xffffffff


	//   ....[10]....
        /*008c*/ 	.word	0xffffffff


	//   ....[11]....
        /*0090*/ 	.word	0xffffffff


	//   ....[12]....
        /*0094*/ 	.word	0xffffffff


	//   ....[13]....
        /*0098*/ 	.word	0xffffffff


	//----- nvinfo : EIATTR_COOP_GROUP_INSTR_OFFSETS
	.align		4
.L_41:
        /*009c*/ 	.byte	0x04, 0x28
        /*009e*/ 	.short	(.L_43 - .L_42)


	//   ....[0]....
.L_42:
        /*00a0*/ 	.word	0x000000b0


	//   ....[1]....
        /*00a4*/ 	.word	0x00000510


	//   ....[2]....
        /*00a8*/ 	.word	0x000008d0


	//   ....[3]....
        /*00ac*/ 	.word	0x00000a10


	//   ....[4]....
        /*00b0*/ 	.word	0x00000b10


	//   ....[5]....
        /*00b4*/ 	.word	0x00000c80


	//   ....[6]....
        /*00b8*/ 	.word	0x00000e20


	//   ....[7]....
        /*00bc*/ 	.word	0x00001080


	//   ....[8]....
        /*00c0*/ 	.word	0x00002440


	//   ....[9]....
        /*00c4*/ 	.word	0x00003af0


	//   ....[10]....
        /*00c8*/ 	.word	0x00003fc0


	//   ....[11]....
        /*00cc*/ 	.word	0x00003ff0


	//   ....[12]....
        /*00d0*/ 	.word	0x00004c10


	//   ....[13]....
        /*00d4*/ 	.word	0x00004e20


	//----- nvinfo : EIATTR_VRC_CTA_INIT_COUNT
	.align		4
.L_43:
        /*00d8*/ 	.byte	0x02, 0x4a
        /*00da*/ 	.byte	0x80
	.zero		1


	//----- nvinfo : EIATTR_SYSCALL_OFFSETS
	.align		4
        /*00dc*/ 	.byte	0x04, 0x46
        /*00de*/ 	.short	(.L_45 - .L_44)


	//   ....[0]....
.L_44:
        /*00e0*/ 	.word	0x00006580


	//   ....[1]....
        /*00e4*/ 	.word	0x000066c0


	//   ....[2]....
        /*00e8*/ 	.word	0x00006e00


	//----- nvinfo : EIATTR_MBARRIER_INSTR_OFFSETS
	.align		4
.L_45:
        /*00ec*/ 	.byte	0x04, 0x39
        /*00ee*/ 	.short	(.L_47 - .L_46)


	//   ....[0]....
.L_46:
        /*00f0*/ 	.word	0x00000670
        /*00f4*/ 	.word	0x000000ff
        /*00f8*/ 	.word	0x00000000
        /*00fc*/ 	.short	0x0100
        /*00fe*/ 	.byte	0x04
	.zero		1


	//   ....[1]....
        /*0100*/ 	.word	0x00000680
        /*0104*/ 	.word	0x000000ff
        /*0108*/ 	.word	0x00000090
        /*010c*/ 	.short	0x0100
        /*010e*/ 	.byte	0x04
	.zero		1


	//   ....[2]....
        /*0110*/ 	.word	0x00000690
        /*0114*/ 	.word	0x000000ff
        /*0118*/ 	.word	0x00000008
        /*011c*/ 	.short	0x0100
        /*011e*/ 	.byte	0x04
	.zero		1


	//   ....[3]....
        /*0120*/ 	.word	0x000006a0
        /*0124*/ 	.word	0x000000ff
        /*0128*/ 	.word	0x00000098
        /*012c*/ 	.short	0x0100
        /*012e*/ 	.byte	0x04
	.zero		1


	//   ....[4]....
        /*0130*/ 	.word	0x000006b0
        /*0134*/ 	.word	0x000000ff
        /*0138*/ 	.word	0x00000010
        /*013c*/ 	.short	0x0100
        /*013e*/ 	.byte	0x04
	.zero		1


	//   ....[5]....
        /*0140*/ 	.word	0x000006c0
        /*0144*/ 	.word	0x000000ff
        /*0148*/ 	.word	0x000000a0
        /*014c*/ 	.short	0x0100
        /*014e*/ 	.byte	0x04
	.zero		1


	//   ....[6]....
        /*0150*/ 	.word	0x000006d0
        /*0154*/ 	.word	0x000000ff
        /*0158*/ 	.word	0x00000018
        /*015c*/ 	.short	0x0100
        /*015e*/ 	.byte	0x04
	.zero		1


	//   ....[7]....
        /*0160*/ 	.word	0x000006e0
        /*0164*/ 	.word	0x000000ff
        /*0168*/ 	.word	0x000000a8
        /*016c*/ 	.short	0x0100
        /*016e*/ 	.byte	0x04
	.zero		1


	//   ....[8]....
        /*0170*/ 	.word	0x000006f0
        /*0174*/ 	.word	0x000000ff
        /*0178*/ 	.word	0x00000020
        /*017c*/ 	.short	0x0100
        /*017e*/ 	.byte	0x04
	.zero		1


	//   ....[9]....
        /*0180*/ 	.word	0x00000700
        /*0184*/ 	.word	0x000000ff
        /*0188*/ 	.word	0x000000b0
        /*018c*/ 	.short	0x0100
        /*018e*/ 	.byte	0x04
	.zero		1


	//   ....[10]....
        /*0190*/ 	.word	0x00000710
        /*0194*/ 	.word	0x000000ff
        /*0198*/ 	.word	0x00000028
        /*019c*/ 	.short	0x0100
        /*019e*/ 	.byte	0x04
	.zero		1


	//   ....[11]....
        /*01a0*/ 	.word	0x00000720
        /*01a4*/ 	.word	0x000000ff
        /*01a8*/ 	.word	0x000000b8
        /*01ac*/ 	.short	0x0100
        /*01ae*/ 	.byte	0x04
	.zero		1


	//   ....[12]....
        /*01b0*/ 	.word	0x00000730
        /*01b4*/ 	.word	0x000000ff
        /*01b8*/ 	.word	0x00000030
        /*01bc*/ 	.short	0x0100
        /*01be*/ 	.byte	0x04
	.zero		1


	//   ....[13]....
        /*01c0*/ 	.word	0x00000740
        /*01c4*/ 	.word	0x000000ff
        /*01c8*/ 	.word	0x000000c0
        /*01cc*/ 	.short	0x0100
        /*01ce*/ 	.byte	0x04
	.zero		1


	//   ....[14]....
        /*01d0*/ 	.word	0x00000750
        /*01d4*/ 	.word	0x000000ff
        /*01d8*/ 	.word	0x00000038
        /*01dc*/ 	.short	0x0100
        /*01de*/ 	.byte	0x04
	.zero		1


	//   ....[15]....
        /*01e0*/ 	.word	0x00000760
        /*01e4*/ 	.word	0x000000ff
        /*01e8*/ 	.word	0x000000c8
        /*01ec*/ 	.short	0x0100
        /*01ee*/ 	.byte	0x04
	.zero		1


	//   ....[16]....
        /*01f0*/ 	.word	0x00000770
        /*01f4*/ 	.word	0x000000ff
        /*01f8*/ 	.word	0x00000040
        /*01fc*/ 	.short	0x0100
        /*01fe*/ 	.byte	0x04
	.zero		1


	//   ....[17]....
        /*0200*/ 	.word	0x00000780
        /*0204*/ 	.word	0x000000ff
        /*0208*/ 	.word	0x000000d0
        /*020c*/ 	.short	0x0100
        /*020e*/ 	.byte	0x04
	.zero		1


	//   ....[18]....
        /*0210*/ 	.word	0x00000790
        /*0214*/ 	.word	0x000000ff
        /*0218*/ 	.word	0x00000048
        /*021c*/ 	.short	0x0100
        /*021e*/ 	.byte	0x04
	.zero		1


	//   ....[19]....
        /*0220*/ 	.word	0x000007a0
        /*0224*/ 	.word	0x000000ff
        /*0228*/ 	.word	0x000000d8
        /*022c*/ 	.short	0x0100
        /*022e*/ 	.byte	0x04
	.zero		1


	//   ....[20]....
        /*0230*/ 	.word	0x000007b0
        /*0234*/ 	.word	0x000000ff
        /*0238*/ 	.word	0x00000050
        /*023c*/ 	.short	0x0100
        /*023e*/ 	.byte	0x04
	.zero		1


	//   ....[21]....
        /*0240*/ 	.word	0x000007c0
        /*0244*/ 	.word	0x000000ff
        /*0248*/ 	.word	0x000000e0
        /*024c*/ 	.short	0x0100
        /*024e*/ 	.byte	0x04
	.zero		1


	//   ....[22]....
        /*0250*/ 	.word	0x000007d0
        /*0254*/ 	.word	0x000000ff
        /*0258*/ 	.word	0x00000058
        /*025c*/ 	.short	0x0100
        /*025e*/ 	.byte	0x04
	.zero		1


	//   ....[23]....
        /*0260*/ 	.word	0x000007e0
        /*0264*/ 	.word	0x000000ff
        /*0268*/ 	.word	0x000000e8
        /*026c*/ 	.short	0x0100
        /*026e*/ 	.byte	0x04
	.zero		1


	//   ....[24]....
        /*0270*/ 	.word	0x000007f0
        /*0274*/ 	.word	0x000000ff
        /*0278*/ 	.word	0x00000060
        /*027c*/ 	.short	0x0100
        /*027e*/ 	.byte	0x04
	.zero		1


	//   ....[25]....
        /*0280*/ 	.word	0x00000800
        /*0284*/ 	.word	0x000000ff
        /*0288*/ 	.word	0x000000f0
        /*028c*/ 	.short	0x0100
        /*028e*/ 	.byte	0x04
	.zero		1


	//   ....[26]....
        /*0290*/ 	.word	0x00000810
        /*0294*/ 	.word	0x000000ff
        /*0298*/ 	.word	0x00000068
        /*029c*/ 	.short	0x0100
        /*029e*/ 	.byte	0x04
	.zero		1


	//   ....[27]....
        /*02a0*/ 	.word	0x00000820
        /*02a4*/ 	.word	0x000000ff
        /*02a8*/ 	.word	0x000000f8
        /*02ac*/ 	.short	0x0100
        /*02ae*/ 	.byte	0x04
	.zero		1


	//   ....[28]....
        /*02b0*/ 	.word	0x00000830
        /*02b4*/ 	.word	0x000000ff
        /*02b8*/ 	.word	0x00000070
        /*02bc*/ 	.short	0x0100
        /*02be*/ 	.byte	0x04
	.zero		1


	//   ....[29]....
        /*02c0*/ 	.word	0x00000840
        /*02c4*/ 	.word	0x000000ff
        /*02c8*/ 	.word	0x00000100
        /*02cc*/ 	.short	0x0100
        /*02ce*/ 	.byte	0x04
	.zero		1


	//   ....[30]....
        /*02d0*/ 	.word	0x00000850
        /*02d4*/ 	.word	0x000000ff
        /*02d8*/ 	.word	0x00000078
        /*02dc*/ 	.short	0x0100
        /*02de*/ 	.byte	0x04
	.zero		1


	//   ....[31]....
        /*02e0*/ 	.word	0x00000860
        /*02e4*/ 	.word	0x000000ff
        /*02e8*/ 	.word	0x00000108
        /*02ec*/ 	.short	0x0100
        /*02ee*/ 	.byte	0x04
	.zero		1


	//   ....[32]....
        /*02f0*/ 	.word	0x00000870
        /*02f4*/ 	.word	0x000000ff
        /*02f8*/ 	.word	0x00000080
        /*02fc*/ 	.short	0x0100
        /*02fe*/ 	.byte	0x04
	.zero		1


	//   ....[33]....
        /*0300*/ 	.word	0x00000880
        /*0304*/ 	.word	0x000000ff
        /*0308*/ 	.word	0x00000110
        /*030c*/ 	.short	0x0100
        /*030e*/ 	.byte	0x04
	.zero		1


	//   ....[34]....
        /*0310*/ 	.word	0x00000890
        /*0314*/ 	.word	0x000000ff
        /*0318*/ 	.word	0x00000088
        /*031c*/ 	.short	0x0100
        /*031e*/ 	.byte	0x04
	.zero		1


	//   ....[35]....
        /*0320*/ 	.word	0x000008a0
        /*0324*/ 	.word	0x000000ff
        /*0328*/ 	.word	0x00000118
        /*032c*/ 	.short	0x0100
        /*032e*/ 	.byte	0x04
	.zero		1


	//   ....[36]....
        /*0330*/ 	.word	0x000009e0
        /*0334*/ 	.word	0x000000ff
        /*0338*/ 	.word	0x00000120
        /*033c*/ 	.short	0x0100
        /*033e*/ 	.byte	0x04
	.zero		1


	//   ....[37]....
        /*0340*/ 	.word	0x000009f0
        /*0344*/ 	.word	0x000000ff
        /*0348*/ 	.word	0x00000128
        /*034c*/ 	.short	0x0100
        /*034e*/ 	.byte	0x04
	.zero		1


	//   ....[38]....
        /*0350*/ 	.word	0x00000ae0
        /*0354*/ 	.word	0x000000ff
        /*0358*/ 	.word	0x00000130
        /*035c*/ 	.short	0x0100
        /*035e*/ 	.byte	0x06
	.zero		1


	//   ....[39]....
        /*0360*/ 	.word	0x00000af0
        /*0364*/ 	.word	0x000000ff
        /*0368*/ 	.word	0x00000138
        /*036c*/ 	.short	0x0100
        /*036e*/ 	.byte	0x06
	.zero		1


	//   ....[40]....
        /*0370*/ 	.word	0x00000c30
        /*0374*/ 	.word	0x000000ff
        /*0378*/ 	.word	0x00000140
        /*037c*/ 	.short	0x0100
        /*037e*/ 	.byte	0x06
	.zero		1


	//   ....[41]....
        /*0380*/ 	.word	0x00000c40
        /*0384*/ 	.word	0x000000ff
        /*0388*/ 	.word	0x00000150
        /*038c*/ 	.short	0x0100
        /*038e*/ 	.byte	0x06
	.zero		1


	//   ....[42]....
        /*0390*/ 	.word	0x00000c50
        /*0394*/ 	.word	0x000000ff
        /*0398*/ 	.word	0x00000148
        /*039c*/ 	.short	0x0100
        /*039e*/ 	.byte	0x06
	.zero		1


	//   ....[43]....
        /*03a0*/ 	.word	0x00000c60
        /*03a4*/ 	.word	0x000000ff
        /*03a8*/ 	.word	0x00000158
        /*03ac*/ 	.short	0x0100
        /*03ae*/ 	.byte	0x06
	.zero		1


	//   ....[44]....
        /*03b0*/ 	.word	0x00000d90
        /*03b4*/ 	.word	0x000000ff
        /*03b8*/ 	.word	0x00000160
        /*03bc*/ 	.short	0x0100
        /*03be*/ 	.byte	0x04
	.zero		1


	//   ....[45]....
        /*03c0*/ 	.word	0x00000da0
        /*03c4*/ 	.word	0x000000ff
        /*03c8*/ 	.word	0x00000180
        /*03cc*/ 	.short	0x0100
        /*03ce*/ 	.byte	0x04
	.zero		1


	//   ....[46]....
        /*03d0*/ 	.word	0x00000db0
        /*03d4*/ 	.word	0x000000ff
        /*03d8*/ 	.word	0x00000168
        /*03dc*/ 	.short	0x0100
        /*03de*/ 	.byte	0x04
	.zero		1


	//   ....[47]....
        /*03e0*/ 	.word	0x00000dc0
        /*03e4*/ 	.word	0x000000ff
        /*03e8*/ 	.word	0x00000188
        /*03ec*/ 	.short	0x0100
        /*03ee*/ 	.byte	0x04
	.zero		1


	//   ....[48]....
        /*03f0*/ 	.word	0x00000dd0
        /*03f4*/ 	.word	0x000000ff
        /*03f8*/ 	.word	0x00000170
        /*03fc*/ 	.short	0x0100
        /*03fe*/ 	.byte	0x04
	.zero		1


	//   ....[49]....
        /*0400*/ 	.word	0x00000de0
        /*0404*/ 	.word	0x000000ff
        /*0408*/ 	.word	0x00000190
        /*040c*/ 	.short	0x0100
        /*040e*/ 	.byte	0x04
	.zero		1


	//   ....[50]....
        /*0410*/ 	.word	0x00000df0
        /*0414*/ 	.word	0x000000ff
        /*0418*/ 	.word	0x00000178
        /*041c*/ 	.short	0x0100
        /*041e*/ 	.byte	0x04
	.zero		1


	//   ....[51]....
        /*0420*/ 	.word	0x00000e00
        /*0424*/ 	.word	0x000000ff
        /*0428*/ 	.word	0x00000198
        /*042c*/ 	.short	0x0100
        /*042e*/ 	.byte	0x04
	.zero		1


	//   ....[52]....
        /*0430*/ 	.word	0x00000f00
        /*0434*/ 	.word	0x000000ff
        /*0438*/ 	.word	0x000001a0
        /*043c*/ 	.short	0x0100
        /*043e*/ 	.byte	0x04
	.zero		1


	//   ....[53]....
        /*0440*/ 	.word	0x00000f10
        /*0444*/ 	.word	0x000000ff
        /*0448*/ 	.word	0x000001b0
        /*044c*/ 	.short	0x0100
        /*044e*/ 	.byte	0x04
	.zero		1


	//   ....[54]....
        /*0450*/ 	.word	0x00000f20
        /*0454*/ 	.word	0x000000ff
        /*0458*/ 	.word	0x000001a8
        /*045c*/ 	.short	0x0100
        /*045e*/ 	.byte	0x04
	.zero		1


	//   ....[55]....
        /*0460*/ 	.word	0x00000f30
        /*0464*/ 	.word	0x000000ff
        /*0468*/ 	.word	0x000001b8
        /*046c*/ 	.short	0x0100
        /*046e*/ 	.byte	0x04
	.zero		1


	//   ....[56]....
        /*0470*/ 	.word	0x00001030
        /*0474*/ 	.word	0x000000ff
        /*0478*/ 	.word	0x000001c0
        /*047c*/ 	.short	0x0100
        /*047e*/ 	.byte	0x06
	.zero		1


	//   ....[57]....
        /*0480*/ 	.word	0x00001c90
        /*0484*/ 	.word	0x00000000
        /*0488*/ 	.word	0x000001b0
        /*048c*/ 	.short	0x010a
        /*048e*/ 	.byte	0xff
	.zero		1


	//   ....[58]....
        /*0490*/ 	.word	0x00001cc0
        /*0494*/ 	.word	0x00000000
        /*0498*/ 	.word	0x000001a0
        /*049c*/ 	.short	0x0101
        /*049e*/ 	.byte	0xff
	.zero		1


	//   ....[59]....
        /*04a0*/ 	.word	0x00001d60
        /*04a4*/ 	.word	0x000000ff
        /*04a8*/ 	.word	0x00000090
        /*04ac*/ 	.short	0x010a
        /*04ae*/ 	.byte	0x04
	.zero		1


	//   ....[60]....
        /*04b0*/ 	.word	0x00001e30
        /*04b4*/ 	.word	0x000000ff
        /*04b8*/ 	.word	0x00000090
        /*04bc*/ 	.short	0x010a
        /*04be*/ 	.byte	0x21
	.zero		1


	//   ....[61]....
        /*04c0*/ 	.word	0x00001fe0
        /*04c4*/ 	.word	0x000000ff
        /*04c8*/ 	.word	0x00000090
        /*04cc*/ 	.short	0x010a
        /*04ce*/ 	.byte	0x05
	.zero		1


	//   ....[62]....
        /*04d0*/ 	.word	0x000020f0
        /*04d4*/ 	.word	0x000000ff
        /*04d8*/ 	.word	0x00000138
        /*04dc*/ 	.short	0x0101
        /*04de*/ 	.byte	0x0d
	.zero		1


	//   ....[63]....
        /*04e0*/ 	.word	0x00002110
        /*04e4*/ 	.word	0x000000ff
        /*04e8*/ 	.word	0x00000090
        /*04ec*/ 	.short	0x010a
        /*04ee*/ 	.byte	0x04
	.zero		1


	//   ....[64]....
        /*04f0*/ 	.word	0x00002190
        /*04f4*/ 	.word	0x000000ff
        /*04f8*/ 	.word	0x00000090
        /*04fc*/ 	.short	0x010a
        /*04fe*/ 	.byte	0x09
	.zero		1


	//   ....[65]....
        /*0500*/ 	.word	0x00002360
        /*0504*/ 	.word	0x000000ff
        /*0508*/ 	.word	0x00000090
        /*050c*/ 	.short	0x010a
        /*050e*/ 	.byte	0x05
	.zero		1


	//   ....[66]....
        /*0510*/ 	.word	0x00002470
        /*0514*/ 	.word	0x00000003
        /*0518*/ 	.word	0x00000140
        /*051c*/ 	.short	0x010a
        /*051e*/ 	.byte	0xff
	.zero		1


	//   ....[67]....
        /*0520*/ 	.word	0x000025c0
        /*0524*/ 	.word	0x00000000
        /*0528*/ 	.word	0x00000000
        /*052c*/ 	.short	0x0101
        /*052e*/ 	.byte	0xff
	.zero		1


	//   ....[68]....
        /*0530*/ 	.word	0x00002b60
        /*0534*/ 	.word	0x000000ff
        /*0538*/ 	.word	0x00000000
        /*053c*/ 	.short	0x010a
        /*053e*/ 	.byte	0x04
	.zero		1


	//   ....[69]....
        /*0540*/ 	.word	0x00002bf0
        /*0544*/ 	.word	0x000000ff
        /*0548*/ 	.word	0x00000000
        /*054c*/ 	.short	0x010a
        /*054e*/ 	.byte	0x05
	.zero		1


	//   ....[70]....
        /*0550*/ 	.word	0x00002c80
        /*0554*/ 	.word	0x000000ff
        /*0558*/ 	.word	0x00000000
        /*055c*/ 	.short	0x010a
        /*055e*/ 	.byte	0x05
	.zero		1


	//   ....[71]....
        /*0560*/ 	.word	0x00002d10
        /*0564*/ 	.word	0x000000ff
        /*0568*/ 	.word	0x00000000
        /*056c*/ 	.short	0x010a
        /*056e*/ 	.byte	0x05
	.zero		1


	//   ....[72]....
        /*0570*/ 	.word	0x00002da0
        /*0574*/ 	.word	0x000000ff
        /*0578*/ 	.word	0x00000000
        /*057c*/ 	.short	0x010a
        /*057e*/ 	.byte	0x05
	.zero		1


	//   ....[73]....
        /*0580*/ 	.word	0x00002e30
        /*0584*/ 	.word	0x000000ff
        /*0588*/ 	.word	0x00000000
        /*058c*/ 	.short	0x010a
        /*058e*/ 	.byte	0x05
	.zero		1


	//   ....[74]....
        /*0590*/ 	.word	0x00002ec0
        /*0594*/ 	.word	0x000000ff
        /*0598*/ 	.word	0x00000000
        /*059c*/ 	.short	0x010a
        /*059e*/ 	.byte	0x05
	.zero		1


	//   ....[75]....
        /*05a0*/ 	.word	0x00002f50
        /*05a4*/ 	.word	0x000000ff
        /*05a8*/ 	.word	0x00000000
        /*05ac*/ 	.short	0x010a
        /*05ae*/ 	.byte	0x05
	.zero		1


	//   ....[76]....
        /*05b0*/ 	.word	0x00002fe0
        /*05b4*/ 	.word	0x000000ff
        /*05b8*/ 	.word	0x00000000
        /*05bc*/ 	.short	0x010a
        /*05be*/ 	.byte	0x05
	.zero		1


	//   ....[77]....
        /*05c0*/ 	.word	0x00003070
        /*05c4*/ 	.word	0x000000ff
        /*05c8*/ 	.word	0x00000000
        /*05cc*/ 	.short	0x010a
        /*05ce*/ 	.byte	0x05
	.zero		1


	//   ....[78]....
        /*05d0*/ 	.word	0x00003100
        /*05d4*/ 	.word	0x000000ff
        /*05d8*/ 	.word	0x00000000
        /*05dc*/ 	.short	0x010a
        /*05de*/ 	.byte	0x05
	.zero		1


	//   ....[79]....
        /*05e0*/ 	.word	0x00003190
        /*05e4*/ 	.word	0x000000ff
        /*05e8*/ 	.word	0x00000000
        /*05ec*/ 	.short	0x010a
        /*05ee*/ 	.byte	0x05
	.zero		1


	//   ....[80]....
        /*05f0*/ 	.word	0x00003220
        /*05f4*/ 	.word	0x000000ff
        /*05f8*/ 	.word	0x00000000
        /*05fc*/ 	.short	0x010a
        /*05fe*/ 	.byte	0x05
	.zero		1


	//   ....[81]....
        /*0600*/ 	.word	0x000032b0
        /*0604*/ 	.word	0x000000ff
        /*0608*/ 	.word	0x00000000
        /*060c*/ 	.short	0x010a
        /*060e*/ 	.byte	0x05
	.zero		1


	//   ....[82]....
        /*0610*/ 	.word	0x00003340
        /*0614*/ 	.word	0x000000ff
        /*0618*/ 	.word	0x00000000
        /*061c*/ 	.short	0x010a
        /*061e*/ 	.byte	0x05
	.zero		1


	//   ....[83]....
        /*0620*/ 	.word	0x000033d0
        /*0624*/ 	.word	0x000000ff
        /*0628*/ 	.word	0x00000000
        /*062c*/ 	.short	0x010a
        /*062e*/ 	.byte	0x05
	.zero		1


	//   ....[84]....
        /*0630*/ 	.word	0x00003460
        /*0634*/ 	.word	0x000000ff
        /*0638*/ 	.word	0x00000000
        /*063c*/ 	.short	0x010a
        /*063e*/ 	.byte	0x05
	.zero		1


	//   ....[85]....
        /*0640*/ 	.word	0x00003500
        /*0644*/ 	.word	0x00000000
        /*0648*/ 	.word	0x00000000
        /*064c*/ 	.short	0x010a
        /*064e*/ 	.byte	0xff
	.zero		1


	//   ....[86]....
        /*0650*/ 	.word	0x00003640
        /*0654*/ 	.word	0x00000002
        /*0658*/ 	.word	0x000001a0
        /*065c*/ 	.short	0x010a
        /*065e*/ 	.byte	0xff
	.zero		1


	//   ....[87]....
        /*0660*/ 	.word	0x000036b0
        /*0664*/ 	.word	0x00000002
        /*0668*/ 	.word	0x00000000
        /*066c*/ 	.short	0x0101
        /*066e*/ 	.byte	0xff
	.zero		1


	//   ....[88]....
        /*0670*/ 	.word	0x000036d0
        /*0674*/ 	.word	0x000000ff
        /*0678*/ 	.word	0x00000150
        /*067c*/ 	.short	0x010a
        /*067e*/ 	.byte	0x04
	.zero		1


	//   ....[89]....
        /*0680*/ 	.word	0x000037f0
        /*0684*/ 	.word	0x00000002
        /*0688*/ 	.word	0x00000140
        /*068c*/ 	.short	0x010a
        /*068e*/ 	.byte	0xff
	.zero		1


	//   ....[90]....
        /*0690*/ 	.word	0x000038f0
        /*0694*/ 	.word	0x00000002
        /*0698*/ 	.word	0x00000000
        /*069c*/ 	.short	0x0101
        /*069e*/ 	.byte	0xff
	.zero		1


	//   ....[91]....
        /*06a0*/ 	.word	0x00003980
        /*06a4*/ 	.word	0x000000ff
        /*06a8*/ 	.word	0x00000150
        /*06ac*/ 	.short	0x0106
        /*06ae*/ 	.byte	0x04
	.zero		1


	//   ....[92]....
        /*06b0*/ 	.word	0x000039a0
        /*06b4*/ 	.word	0x000000ff
        /*06b8*/ 	.word	0x00000150
        /*06bc*/ 	.short	0x010a
        /*06be*/ 	.byte	0x04
	.zero		1


	//   ....[93]....
        /*06c0*/ 	.word	0x00003a30
        /*06c4*/ 	.word	0x000000ff
        /*06c8*/ 	.word	0x00000150
        /*06cc*/ 	.short	0x0106
        /*06ce*/ 	.byte	0x07
	.zero		1


	//   ....[94]....
        /*06d0*/ 	.word	0x00003a70
        /*06d4*/ 	.word	0x00000000
        /*06d8*/ 	.word	0x00000150
        /*06dc*/ 	.short	0x010a
        /*06de*/ 	.byte	0xff
	.zero		1


	//   ....[95]....
        /*06e0*/ 	.word	0x00003cc0
        /*06e4*/ 	.word	0x000000ff
        /*06e8*/ 	.word	0x00000008
        /*06ec*/ 	.short	0x010a
        /*06ee*/ 	.byte	0x05
	.zero		1


	//   ....[96]....
        /*06f0*/ 	.word	0x00003ce0
        /*06f4*/ 	.word	0x000000ff
        /*06f8*/ 	.word	0x00000008
        /*06fc*/ 	.short	0x010a
        /*06fe*/ 	.byte	0x05
	.zero		1


	//   ....[97]....
        /*0700*/ 	.word	0x00003e70
        /*0704*/ 	.word	0x000000ff
        /*0708*/ 	.word	0x00000008
        /*070c*/ 	.short	0x010a
        /*070e*/ 	.byte	0x05
	.zero		1


	//   ....[98]....
        /*0710*/ 	.word	0x00003e90
        /*0714*/ 	.word	0x000000ff
        /*0718*/ 	.word	0x00000008
        /*071c*/ 	.short	0x010a
        /*071e*/ 	.byte	0x05
	.zero		1


	//   ....[99]....
        /*0720*/ 	.word	0x00003f50
        /*0724*/ 	.word	0x000000ff
        /*0728*/ 	.word	0x00000000
        /*072c*/ 	.short	0x0101
        /*072e*/ 	.byte	0x04
	.zero		1


	//   ....[100]....
        /*0730*/ 	.word	0x00004290
        /*0734*/ 	.word	0x00000000
        /*0738*/ 	.word	0x00000140
        /*073c*/ 	.short	0x010a
        /*073e*/ 	.byte	0xff
	.zero		1


	//   ....[101]....
        /*0740*/ 	.word	0x00004350
        /*0744*/ 	.word	0x00000000
        /*0748*/ 	.word	0x00000000
        /*074c*/ 	.short	0x0101
        /*074e*/ 	.byte	0xff
	.zero		1


	//   ....[102]....
        /*0750*/ 	.word	0x00004410
        /*0754*/ 	.word	0x000000ff
        /*0758*/ 	.word	0x00000000
        /*075c*/ 	.short	0x010a
        /*075e*/ 	.byte	0x04
	.zero		1


	//   ....[103]....
        /*0760*/ 	.word	0x00004420
        /*0764*/ 	.word	0x000000ff
        /*0768*/ 	.word	0x00000180
        /*076c*/ 	.short	0x010a
        /*076e*/ 	.byte	0x1f
	.zero		1


	//   ....[104]....
        /*0770*/ 	.word	0x000044d0
        /*0774*/ 	.word	0x000000ff
        /*0778*/ 	.word	0x00000000
        /*077c*/ 	.short	0x010a
        /*077e*/ 	.byte	0x05
	.zero		1


	//   ....[105]....
        /*0780*/ 	.word	0x00004600
        /*0784*/ 	.word	0x000000ff
        /*0788*/ 	.word	0x00000000
        /*078c*/ 	.short	0x010a
        /*078e*/ 	.byte	0x04
	.zero		1


	//   ....[106]....
        /*0790*/ 	.word	0x00004900
        /*0794*/ 	.word	0x000000ff
        /*0798*/ 	.word	0x00000000
        /*079c*/ 	.short	0x010a
        /*079e*/ 	.byte	0x04
	.zero		1


	//   ....[107]....
        /*07a0*/ 	.word	0x00004990
        /*07a4*/ 	.word	0x000000ff
        /*07a8*/ 	.word	0x00000000
        /*07ac*/ 	.short	0x010a
        /*07ae*/ 	.byte	0x05
	.zero		1


	//   ....[108]....
        /*07b0*/ 	.word	0x00004a20
        /*07b4*/ 	.word	0x000000ff
        /*07b8*/ 	.word	0x00000000
        /*07bc*/ 	.short	0x010a
        /*07be*/ 	.byte	0x05
	.zero		1


	//   ....[109]....
        /*07c0*/ 	.word	0x00004ac0
        /*07c4*/ 	.word	0x00000000
        /*07c8*/ 	.word	0x00000000
        /*07cc*/ 	.short	0x010a
        /*07ce*/ 	.byte	0xff
	.zero		1


	//   ....[110]....
        /*07d0*/ 	.word	0x00004b00
        /*07d4*/ 	.word	0x00000000
        /*07d8*/ 	.word	0x00000000
        /*07dc*/ 	.short	0x010a
        /*07de*/ 	.byte	0xff
	.zero		1


	//   ....[111]....
        /*07e0*/ 	.word	0x00004b70
        /*07e4*/ 	.word	0x000000ff
        /*07e8*/ 	.word	0x00000000
        /*07ec*/ 	.short	0x0101
        /*07ee*/ 	.byte	0x04
	.zero		1


	//   ....[112]....
        /*07f0*/ 	.word	0x00004bb0
        /*07f4*/ 	.word	0x000000ff
        /*07f8*/ 	.word	0x000001c0
        /*07fc*/ 	.short	0x010a
        /*07fe*/ 	.byte	0x1a
	.zero		1


	//   ....[113]....
        /*0800*/ 	.word	0x00004c00
        /*0804*/ 	.word	0x000000ff
        /*0808*/ 	.word	0x00000000
        /*080c*/ 	.short	0x0101
        /*080e*/ 	.byte	0x04
	.zero		1


	//   ....[114]....
        /*0810*/ 	.word	0x000050c0
        /*0814*/ 	.word	0x00000003
        /*0818*/ 	.word	0x00000140
        /*081c*/ 	.short	0x010a
        /*081e*/ 	.byte	0xff
	.zero		1


	//   ....[115]....
        /*0820*/ 	.word	0x00005230
        /*0824*/ 	.word	0x00000000
        /*0828*/ 	.word	0x00000000
        /*082c*/ 	.short	0x0101
        /*082e*/ 	.byte	0xff
	.zero		1


	//   ....[116]....
        /*0830*/ 	.word	0x000056f0
        /*0834*/ 	.word	0x000000ff
        /*0838*/ 	.word	0x00000138
        /*083c*/ 	.short	0x010a
        /*083e*/ 	.byte	0x11
	.zero		1


	//   ....[117]....
        /*0840*/ 	.word	0x00005880
        /*0844*/ 	.word	0x000000ff
        /*0848*/ 	.word	0x00000128
        /*084c*/ 	.short	0x010a
        /*084e*/ 	.byte	0x11
	.zero		1


	//   ....[118]....
        /*0850*/ 	.word	0x00005a90
        /*0854*/ 	.word	0x000000ff
        /*0858*/ 	.word	0x00000120
        /*085c*/ 	.short	0x010b
        /*085e*/ 	.byte	0x11
	.zero		1


	//   ....[119]....
        /*0860*/ 	.word	0x00005aa0
        /*0864*/ 	.word	0x000000ff
        /*0868*/ 	.word	0x00000000
        /*086c*/ 	.short	0x0101
        /*086e*/ 	.byte	0x22
	.zero		1


	//   ....[120]....
        /*0870*/ 	.word	0x00005ae0
        /*0874*/ 	.word	0x00000000
        /*0878*/ 	.word	0x00000128
        /*087c*/ 	.short	0x010a
        /*087e*/ 	.byte	0xff
	.zero		1


	//   ....[121]....
        /*0880*/ 	.word	0x00005e50
        /*0884*/ 	.word	0x00000003
        /*0888*/ 	.word	0x00000140
        /*088c*/ 	.short	0x010a
        /*088e*/ 	.byte	0xff
	.zero		1


	//   ....[122]....
        /*0890*/ 	.word	0x00005fd0
        /*0894*/ 	.word	0x00000000
        /*0898*/ 	.word	0x00000000
        /*089c*/ 	.short	0x0101
        /*089e*/ 	.byte	0xff
	.zero		1


	//   ....[123]....
        /*08a0*/ 	.word	0x00006a30
        /*08a4*/ 	.word	0x000000ff
        /*08a8*/ 	.word	0x00000120
        /*08ac*/ 	.short	0x010a
        /*08ae*/ 	.byte	0x2c
	.zero		1


	//   ....[124]....
        /*08b0*/ 	.word	0x00006a40
        /*08b4*/ 	.word	0x00000052
        /*08b8*/ 	.word	0x00000160
        /*08bc*/ 	.short	0x010a
        /*08be*/ 	.byte	0xff
	.zero		1


	//   ....[125]....
        /*08c0*/ 	.word	0x00006b90
        /*08c4*/ 	.word	0x000000ff
        /*08c8*/ 	.word	0x00000120
        /*08cc*/ 	.short	0x010a
        /*08ce*/ 	.byte	0x2c
	.zero		1


	//   ....[126]....
        /*08d0*/ 	.word	0x00006c80
        /*08d4*/ 	.word	0x000000ff
        /*08d8*/ 	.word	0x00000000
        /*08dc*/ 	.short	0x0101
        /*08de*/ 	.byte	0x04
	.zero		1


	//   ....[127]....
        /*08e0*/ 	.word	0x00006ce0
        /*08e4*/ 	.word	0x00000052
        /*08e8*/ 	.word	0x00000160
        /*08ec*/ 	.short	0x010a
        /*08ee*/ 	.byte	0xff
	.zero		1


	//   ....[128]....
        /*08f0*/ 	.word	0x000070c0
        /*08f4*/ 	.word	0x00000052
        /*08f8*/ 	.word	0x00000000
        /*08fc*/ 	.short	0x0101
        /*08fe*/ 	.byte	0xff
	.zero		1


	//   ....[129]....
        /*0900*/ 	.word	0x00007910
        /*0904*/ 	.word	0x00000000
        /*0908*/ 	.word	0x000001b0
        /*090c*/ 	.short	0x010a
        /*090e*/ 	.byte	0xff
	.zero		1


	//   ....[130]....
        /*0910*/ 	.word	0x00007970
        /*0914*/ 	.word	0x00000000
        /*0918*/ 	.word	0x00000090
        /*091c*/ 	.short	0x010a
        /*091e*/ 	.byte	0xff
	.zero		1


	//   ....[131]....
        /*0920*/ 	.word	0x000079d0
        /*0924*/ 	.word	0x00000000
        /*0928*/ 	.word	0x00000090
        /*092c*/ 	.short	0x010a
        /*092e*/ 	.byte	0xff
	.zero		1


	//   ....[132]....
        /*0930*/ 	.word	0x00007a20
        /*0934*/ 	.word	0x00000003
        /*0938*/ 	.word	0x00000140
        /*093c*/ 	.short	0x010a
        /*093e*/ 	.byte	0xff
	.zero		1


	//   ....[133]....
        /*0940*/ 	.word	0x00007a80
        /*0944*/ 	.word	0x00000000
        /*0948*/ 	.word	0x00000000
        /*094c*/ 	.short	0x010a
        /*094e*/ 	.byte	0xff
	.zero		1


	//   ....[134]....
        /*0950*/ 	.word	0x00007ae0
        /*0954*/ 	.word	0x00000000
        /*0958*/ 	.word	0x00000000
        /*095c*/ 	.short	0x010a
        /*095e*/ 	.byte	0xff
	.zero		1


	//   ....[135]....
        /*0960*/ 	.word	0x00007b40
        /*0964*/ 	.word	0x00000000
        /*0968*/ 	.word	0x00000000
        /*096c*/ 	.short	0x010a
        /*096e*/ 	.byte	0xff
	.zero		1


	//   ....[136]....
        /*0970*/ 	.word	0x00007ba0
        /*0974*/ 	.word	0x00000000
        /*0978*/ 	.word	0x00000000
        /*097c*/ 	.short	0x010a
        /*097e*/ 	.byte	0xff
	.zero		1


	//   ....[137]....
        /*0980*/ 	.word	0x00007c00
        /*0984*/ 	.word	0x00000000
        /*0988*/ 	.word	0x00000000
        /*098c*/ 	.short	0x010a
        /*098e*/ 	.byte	0xff
	.zero		1


	//   ....[138]....
        /*0990*/ 	.word	0x00007c60
        /*0994*/ 	.word	0x00000000
        /*0998*/ 	.word	0x00000000
        /*099c*/ 	.short	0x010a
        /*099e*/ 	.byte	0xff
	.zero		1


	//   ....[139]....
        /*09a0*/ 	.word	0x00007cc0
        /*09a4*/ 	.word	0x00000000
        /*09a8*/ 	.word	0x00000000
        /*09ac*/ 	.short	0x010a
        /*09ae*/ 	.byte	0xff
	.zero		1


	//   ....[140]....
        /*09b0*/ 	.word	0x00007d20
        /*09b4*/ 	.word	0x00000000
        /*09b8*/ 	.word	0x00000000
        /*09bc*/ 	.short	0x010a
        /*09be*/ 	.byte	0xff
	.zero		1


	//   ....[141]....
        /*09c0*/ 	.word	0x00007d80
        /*09c4*/ 	.word	0x00000000
        /*09c8*/ 	.word	0x00000000
        /*09cc*/ 	.short	0x010a
        /*09ce*/ 	.byte	0xff
	.zero		1


	//   ....[142]....
        /*09d0*/ 	.word	0x00007de0
        /*09d4*/ 	.word	0x00000000
        /*09d8*/ 	.word	0x00000000
        /*09dc*/ 	.short	0x010a
        /*09de*/ 	.byte	0xff
	.zero		1


	//   ....[143]....
        /*09e0*/ 	.word	0x00007e40
        /*09e4*/ 	.word	0x00000000
        /*09e8*/ 	.word	0x00000000
        /*09ec*/ 	.short	0x010a
        /*09ee*/ 	.byte	0xff
	.zero		1


	//   ....[144]....
        /*09f0*/ 	.word	0x00007ea0
        /*09f4*/ 	.word	0x00000000
        /*09f8*/ 	.word	0x00000000
        /*09fc*/ 	.short	0x010a
        /*09fe*/ 	.byte	0xff
	.zero		1


	//   ....[145]....
        /*0a00*/ 	.word	0x00007f00
        /*0a04*/ 	.word	0x00000000
        /*0a08*/ 	.word	0x00000000
        /*0a0c*/ 	.short	0x010a
        /*0a0e*/ 	.byte	0xff
	.zero		1


	//   ....[146]....
        /*0a10*/ 	.word	0x00007f60
        /*0a14*/ 	.word	0x00000000
        /*0a18*/ 	.word	0x00000000
        /*0a1c*/ 	.short	0x010a
        /*0a1e*/ 	.byte	0xff
	.zero		1


	//   ....[147]....
        /*0a20*/ 	.word	0x00007fc0
        /*0a24*/ 	.word	0x00000000
        /*0a28*/ 	.word	0x00000000
        /*0a2c*/ 	.short	0x010a
        /*0a2e*/ 	.byte	0xff
	.zero		1


	//   ....[148]....
        /*0a30*/ 	.word	0x00008020
        /*0a34*/ 	.word	0x00000000
        /*0a38*/ 	.word	0x00000000
        /*0a3c*/ 	.short	0x010a
        /*0a3e*/ 	.byte	0xff
	.zero		1


	//   ....[149]....
        /*0a40*/ 	.word	0x00008080
        /*0a44*/ 	.word	0x00000000
        /*0a48*/ 	.word	0x00000000
        /*0a4c*/ 	.short	0x010a
        /*0a4e*/ 	.byte	0xff
	.zero		1


	//   ....[150]....
        /*0a50*/ 	.word	0x000080d0
        /*0a54*/ 	.word	0x00000002
        /*0a58*/ 	.word	0x000001a0
        /*0a5c*/ 	.short	0x010a
        /*0a5e*/ 	.byte	0xff
	.zero		1


	//   ....[151]....
        /*0a60*/ 	.word	0x00008130
        /*0a64*/ 	.word	0x00000002
        /*0a68*/ 	.word	0x00000150
        /*0a6c*/ 	.short	0x010a
        /*0a6e*/ 	.byte	0xff
	.zero		1


	//   ....[152]....
        /*0a70*/ 	.word	0x00008180
        /*0a74*/ 	.word	0x00000002
        /*0a78*/ 	.word	0x00000140
        /*0a7c*/ 	.short	0x010a
        /*0a7e*/ 	.byte	0xff
	.zero		1


	//   ....[153]....
        /*0a80*/ 	.word	0x000081e0
        /*0a84*/ 	.word	0x00000000
        /*0a88*/ 	.word	0x00000150
        /*0a8c*/ 	.short	0x010a
        /*0a8e*/ 	.byte	0xff
	.zero		1


	//   ....[154]....
        /*0a90*/ 	.word	0x00008240
        /*0a94*/ 	.word	0x00000005
        /*0a98*/ 	.word	0x00000008
        /*0a9c*/ 	.short	0x010a
        /*0a9e*/ 	.byte	0xff
	.zero		1


	//   ....[155]....
        /*0aa0*/ 	.word	0x00008330
        /*0aa4*/ 	.word	0x00000000
        /*0aa8*/ 	.word	0x00000008
        /*0aac*/ 	.short	0x010a
        /*0aae*/ 	.byte	0xff
	.zero		1


	//   ....[156]....
        /*0ab0*/ 	.word	0x00008380
        /*0ab4*/ 	.word	0x00000000
        /*0ab8*/ 	.word	0x00000140
        /*0abc*/ 	.short	0x010a
        /*0abe*/ 	.byte	0xff
	.zero		1


	//   ....[157]....
        /*0ac0*/ 	.word	0x000083e0
        /*0ac4*/ 	.word	0x00000000
        /*0ac8*/ 	.word	0x00000180
        /*0acc*/ 	.short	0x010a
        /*0ace*/ 	.byte	0xff
	.zero		1


	//   ....[158]....
        /*0ad0*/ 	.word	0x00008440
        /*0ad4*/ 	.word	0x00000000
        /*0ad8*/ 	.word	0x00000000
        /*0adc*/ 	.short	0x010a
        /*0ade*/ 	.byte	0xff
	.zero		1


	//   ....[159]....
        /*0ae0*/ 	.word	0x000084a0
        /*0ae4*/ 	.word	0x00000000
        /*0ae8*/ 	.word	0x00000000
        /*0aec*/ 	.short	0x010a
        /*0aee*/ 	.byte	0xff
	.zero		1


	//   ....[160]....
        /*0af0*/ 	.word	0x00008500
        /*0af4*/ 	.word	0x00000000
        /*0af8*/ 	.word	0x00000000
        /*0afc*/ 	.short	0x010a
        /*0afe*/ 	.byte	0xff
	.zero		1


	//   ....[161]....
        /*0b00*/ 	.word	0x00008560
        /*0b04*/ 	.word	0x00000000
        /*0b08*/ 	.word	0x00000000
        /*0b0c*/ 	.short	0x010a
        /*0b0e*/ 	.byte	0xff
	.zero		1


	//   ....[162]....
        /*0b10*/ 	.word	0x000085c0
        /*0b14*/ 	.word	0x00000000
        /*0b18*/ 	.word	0x000001c0
        /*0b1c*/ 	.short	0x010a
        /*0b1e*/ 	.byte	0xff
	.zero		1


	//   ....[163]....
        /*0b20*/ 	.word	0x00008610
        /*0b24*/ 	.word	0x00000003
        /*0b28*/ 	.word	0x00000140
        /*0b2c*/ 	.short	0x010a
        /*0b2e*/ 	.byte	0xff
	.zero		1


	//   ....[164]....
        /*0b30*/ 	.word	0x00008670
        /*0b34*/ 	.word	0x00000000
        /*0b38*/ 	.word	0x00000138
        /*0b3c*/ 	.short	0x010a
        /*0b3e*/ 	.byte	0xff
	.zero		1


	//   ....[165]....
        /*0b40*/ 	.word	0x000086d0
        /*0b44*/ 	.word	0x00000000
        /*0b48*/ 	.word	0x00000128
        /*0b4c*/ 	.short	0x010a
        /*0b4e*/ 	.byte	0xff
	.zero		1


	//   ....[166]....
        /*0b50*/ 	.word	0x00008720
        /*0b54*/ 	.word	0x00000003
        /*0b58*/ 	.word	0x00000140
        /*0b5c*/ 	.short	0x010a
        /*0b5e*/ 	.byte	0xff
	.zero		1


	//   ....[167]....
        /*0b60*/ 	.word	0x00008780
        /*0b64*/ 	.word	0x00000000
        /*0b68*/ 	.word	0x00000120
        /*0b6c*/ 	.short	0x010a
        /*0b6e*/ 	.byte	0xff
	.zero		1


	//   ....[168]....
        /*0b70*/ 	.word	0x000087d0
        /*0b74*/ 	.word	0x00000052
        /*0b78*/ 	.word	0x00000160
        /*0b7c*/ 	.short	0x010a
        /*0b7e*/ 	.byte	0xff
	.zero		1


	//----- nvinfo : EIATTR_NUM_MBARRIERS
	.align		4
.L_47:
        /*0b80*/ 	.byte	0x03, 0x38
        /*0b82*/ 	.short	0x0039


	//----- nvinfo : EIATTR_EXIT_INSTR_OFFSETS
	.align		4
        /*0b84*/ 	.byte	0x04, 0x1c
        /*0b86*/ 	.short	(.L_49 - .L_48)


	//   ....[0]....
.L_48:
        /*0b88*/ 	.word	0x00003530


	//   ....[1]....
        /*0b8c*/ 	.word	0x00003a40


	//   ....[2]....
        /*0b90*/ 	.word	0x00003aa0


	//   ....[3]....
        /*0b94*/ 	.word	0x00004e30


	//   ....[4]....
        /*0b98*/ 	.word	0x00005b10


	//   ....[5]....
        /*0b9c*/ 	.word	0x00005b50


	//   ....[6]....
        /*0ba0*/ 	.word	0x00007900


	//----- nvinfo : EIATTR_MAX_THREADS
	.align		4
.L_49:
        /*0ba4*/ 	.byte	0x04, 0x05
        /*0ba6*/ 	.short	(.L_51 - .L_50)
.L_50:
        /*0ba8*/ 	.word	0x00000100
        /*0bac*/ 	.word	0x00000001
        /*0bb0*/ 	.word	0x00000001


	//----- nvinfo : EIATTR_CRS_STACK_SIZE
	.align		4
.L_51:
        /*0bb4*/ 	.byte	0x04, 0x1e
        /*0bb6*/ 	.short	(.L_53 - .L_52)
.L_52:
        /*0bb8*/ 	.word	0x00000000


	//----- nvinfo : EIATTR_CBANK_PARAM_SIZE
	.align		4
.L_53:
        /*0bbc*/ 	.byte	0x03, 0x19
        /*0bbe*/ 	.short	0x0800


	//----- nvinfo : EIATTR_PARAM_CBANK
	.align		4
        /*0bc0*/ 	.byte	0x04, 0x0a
        /*0bc2*/ 	.short	(.L_55 - .L_54)
	.align		4
.L_54:
        /*0bc4*/ 	.word	index@(.nv.constant0._ZN7cutlass13device_kernelINS_4gemm6kernel13GemmUniversalIN4cute5tupleIJiiiiEEENS1_10collective13CollectiveMmaINS1_35MainloopSm100TmaUmmaWarpSpecializedILi18ELi2ELi4ENS5_IJNS4_1CILi8EEENSA_ILi1EEESC_EEEEENS5_IJNSA_ILi128EEENSA_ILi64EEESF_EEENS_12float_e4m3_tENS5_IJlSC_lEEESI_SJ_NS4_8TiledMMAINS4_8MMA_AtomIJNS4_10MMA_TraitsINS4_25SM100_MMA_F8F6F4_2x1SM_SSEJSI_SI_fSF_SG_NS4_17integral_constantINS4_4UMMA5MajorELSQ_0EEESR_NSO_INSP_7ScaleInELSS_0EEEST_EEEEEENS4_6LayoutINS5_IJSC_SC_SC_EEENS5_IJNSA_ILi0EEESY_SY_EEEEENS5_IJNS4_10UnderscoreES11_S11_EEEEENS4_18SM100_TMA_2SM_LOADENS4_14ComposedLayoutINS4_7SwizzleILi3ELi4ELi3EEENS4_18smem_ptr_flag_bitsILi8EEENSW_INS5_IJSB_SF_EEENS5_IJSF_SC_EEEEEEEvNS4_8identityENS4_28SM100_TMA_2SM_LOAD_MULTICASTES1D_vS1E_EENS_8epilogue10collective18CollectiveEpilogueINS1H_23Sm100TmaWarpSpecializedILi1ELi1ELi32ELb0ELb0EEEJNS5_IJSG_SG_SF_EEENS5_IJNSW_ISG_SC_EES1N_EEESI_SJ_SI_SJ_NS1H_6fusion15FusionCallbacksIS1L_NS1P_17LinearCombinationISI_fSI_fLNS_15FloatRoundStyleE2EEES1M_S1O_JEEENS4_5SM1004TMEM4LOAD26SM100_TMEM_LOAD_32dp32b32xENS4_13SM90_TMA_LOADENS15_INS16_ILi2ELi4ELi3EEES19_NSW_INS5_IJSB_SG_EEENS5_IJSG_SC_EEEEEEENS4_39AutoVectorizingCopyWithAssumedAlignmentILi128EEENS4_14SM90_TMA_STOREES24_S26_S26_EEEvvEEEEvNT_6ParamsE)
        /*0bc8*/ 	.short	0x0380
        /*0bca*/ 	.short	0x0800


	//----- nvinfo : EIATTR_SW_WAR
	.align		4
.L_55:
        /*0bcc*/ 	.byte	0x04, 0x36
        /*0bce*/ 	.short	(.L_57 - .L_56)
.L_56:
        /*0bd0*/ 	.word	0x00000008
.L_57:


//--------------------- .nv.callgraph             --------------------------
	.section	.nv.callgraph,"",@"SHT_CUDA_CALLGRAPH"
	.align	4
	.sectionentsize	8
	.align		4
        /*0000*/ 	.word	0x00000000
	.align		4
        /*0004*/ 	.word	0xffffffff
	.align		4
        /*0008*/ 	.word	index@(_ZN7cutlass13device_kernelINS_4gemm6kernel13GemmUniversalIN4cute5tupleIJiiiiEEENS1_10collective13CollectiveMmaINS1_35MainloopSm100TmaUmmaWarpSpecializedILi18ELi2ELi4ENS5_IJNS4_1CILi8EEENSA_ILi1EEESC_EEEEENS5_IJNSA_ILi128EEENSA_ILi64EEESF_EEENS_12float_e4m3_tENS5_IJlSC_lEEESI_SJ_NS4_8TiledMMAINS4_8MMA_AtomIJNS4_10MMA_TraitsINS4_25SM100_MMA_F8F6F4_2x1SM_SSEJSI_SI_fSF_SG_NS4_17integral_constantINS4_4UMMA5MajorELSQ_0EEESR_NSO_INSP_7ScaleInELSS_0EEEST_EEEEEENS4_6LayoutINS5_IJSC_SC_SC_EEENS5_IJNSA_ILi0EEESY_SY_EEEEENS5_IJNS4_10UnderscoreES11_S11_EEEEENS4_18SM100_TMA_2SM_LOADENS4_14ComposedLayoutINS4_7SwizzleILi3ELi4ELi3EEENS4_18smem_ptr_flag_bitsILi8EEENSW_INS5_IJSB_SF_EEENS5_IJSF_SC_EEEEEEEvNS4_8identityENS4_28SM100_TMA_2SM_LOAD_MULTICASTES1D_vS1E_EENS_8epilogue10collective18CollectiveEpilogueINS1H_23Sm100TmaWarpSpecializedILi1ELi1ELi32ELb0ELb0EEEJNS5_IJSG_SG_SF_EEENS5_IJNSW_ISG_SC_EES1N_EEESI_SJ_SI_SJ_NS1H_6fusion15FusionCallbacksIS1L_NS1P_17LinearCombinationISI_fSI_fLNS_15FloatRoundStyleE2EEES1M_S1O_JEEENS4_5SM1004TMEM4LOAD26SM100_TMEM_LOAD_32dp32b32xENS4_13SM90_TMA_LOADENS15_INS16_ILi2ELi4ELi3EEES19_NSW_INS5_IJSB_SG_EEENS5_IJSG_SC_EEEEEEENS4_39AutoVectorizingCopyWithAssumedAlignmentILi128EEENS4_14SM90_TMA_STOREES24_S26_S26_EEEvvEEEEvNT_6ParamsE)
	.align		4
        /*000c*/ 	.word	index@(__assertfail)
	.align		4
        /*0010*/ 	.word	0x00000000
	.align		4
        /*0014*/ 	.word	0xfffffffe
	.align		4
        /*0018*/ 	.word	0x00000000
	.align		4
        /*001c*/ 	.word	0xfffffffd
	.align		4
        /*0020*/ 	.word	0x00000000
	.align		4
        /*0024*/ 	.word	0xfffffffc


//--------------------- .nv.constant4             --------------------------
	.section	.nv.constant4,"a",@progbits
	.align	8
	.align		8
.nv.constant4:
        /*0000*/ 	.dword	__assertfail
	.align		8
        /*0008*/ 	.dword	__unnamed_1
	.align		8
        /*0010*/ 	.dword	__unnamed_2
	.align		8
        /*0018*/ 	.dword	_ZN40_INTERNAL_50cbce73_4_k_cu_d2bb2fe8_200084cuda3std3__45__cpo5beginE
	.align		8
        /*0020*/ 	.dword	_ZN40_INTERNAL_50cbce73_4_k_cu_d2bb2fe8_200084cuda3std3__45__cpo3endE
	.align		8
        /*0028*/ 	.dword	_ZN40_INTERNAL_50cbce73_4_k_cu_d2bb2fe8_200084cuda3std3__45__cpo6cbeginE
	.align		8
        /*0030*/ 	.dword	_ZN40_INTERNAL_50cbce73_4_k_cu_d2bb2fe8_200084cuda3std3__45__cpo4cendE
	.align		8
        /*0038*/ 	.dword	_ZN40_INTERNAL_50cbce73_4_k_cu_d2bb2fe8_200084cuda3std3__442_GLOBAL__N__50cbce73_4_k_cu_d2bb2fe8_200086ignoreE
	.align		8
        /*0040*/ 	.dword	_ZN40_INTERNAL_50cbce73_4_k_cu_d2bb2fe8_200084cuda3std3__419piecewise_constructE
	.align		8
        /*0048*/ 	.dword	_ZN40_INTERNAL_50cbce73_4_k_cu_d2bb2fe8_200084cuda3std3__48in_placeE
	.align		8
        /*0050*/ 	.dword	_ZN40_INTERNAL_50cbce73_4_k_cu_d2bb2fe8_200084cuda3std6ranges3__45__cpo4swapE
	.align		8
        /*0058*/ 	.dword	_ZN40_INTERNAL_50cbce73_4_k_cu_d2bb2fe8_200084cuda3std6ranges3__45__cpo9iter_moveE
	.align		8
        /*0060*/ 	.dword	_ZN40_INTERNAL_50cbce73_4_k_cu_d2bb2fe8_200084cute7productE
	.align		8
        /*0068*/ 	.dword	_ZN40_INTERNAL_50cbce73_4_k_cu_d2bb2fe8_200084cute1_E
	.align		8
        /*0070*/ 	.dword	$str$25
	.align		8
        /*0078*/ 	.dword	$str$26
	.align		8
        /*0080*/ 	.dword	$str$27
	.align		8
        /*0088*/ 	.dword	$str$28


//--------------------- .text._ZN7cutlass13device_kernelINS_4gemm6kernel13GemmUniversalIN4cute5tupleIJiiiiEEENS1_10collective13CollectiveMmaINS1_35MainloopSm100TmaUmmaWarpSpecializedILi18ELi2ELi4ENS5_IJNS4_1CILi8EEENSA_ILi1EEESC_EEEEENS5_IJNSA_ILi128EEENSA_ILi64EEESF_EEENS_12float_e4m3_tENS5_IJlSC_lEEESI_SJ_NS4_8TiledMMAINS4_8MMA_AtomIJNS4_10MMA_TraitsINS4_25SM100_MMA_F8F6F4_2x1SM_SSEJSI_SI_fSF_SG_NS4_17integral_constantINS4_4UMMA5MajorELSQ_0EEESR_NSO_INSP_7ScaleInELSS_0EEEST_EEEEEENS4_6LayoutINS5_IJSC_SC_SC_EEENS5_IJNSA_ILi0EEESY_SY_EEEEENS5_IJNS4_10UnderscoreES11_S11_EEEEENS4_18SM100_TMA_2SM_LOADENS4_14ComposedLayoutINS4_7SwizzleILi3ELi4ELi3EEENS4_18smem_ptr_flag_bitsILi8EEENSW_INS5_IJSB_SF_EEENS5_IJSF_SC_EEEEEEEvNS4_8identityENS4_28SM100_TMA_2SM_LOAD_MULTICASTES1D_vS1E_EENS_8epilogue10collective18CollectiveEpilogueINS1H_23Sm100TmaWarpSpecializedILi1ELi1ELi32ELb0ELb0EEEJNS5_IJSG_SG_SF_EEENS5_IJNSW_ISG_SC_EES1N_EEESI_SJ_SI_SJ_NS1H_6fusion15FusionCallbacksIS1L_NS1P_17LinearCombinationISI_fSI_fLNS_15FloatRoundStyleE2EEES1M_S1O_JEEENS4_5SM1004TMEM4LOAD26SM100_TMEM_LOAD_32dp32b32xENS4_13SM90_TMA_LOADENS15_INS16_ILi2ELi4ELi3EEES19_NSW_INS5_IJSB_SG_EEENS5_IJSG_SC_EEEEEEENS4_39AutoVectorizingCopyWithAssumedAlignmentILi128EEENS4_14SM90_TMA_STOREES24_S26_S26_EEEvvEEEEvNT_6ParamsE --------------------------
	.section	.text._ZN7cutlass13device_kernelINS_4gemm6kernel13GemmUniversalIN4cute5tupleIJiiiiEEENS1_10collective13CollectiveMmaINS1_35MainloopSm100TmaUmmaWarpSpecializedILi18ELi2ELi4ENS5_IJNS4_1CILi8EEENSA_ILi1EEESC_EEEEENS5_IJNSA_ILi128EEENSA_ILi64EEESF_EEENS_12float_e4m3_tENS5_IJlSC_lEEESI_SJ_NS4_8TiledMMAINS4_8MMA_AtomIJNS4_10MMA_TraitsINS4_25SM100_MMA_F8F6F4_2x1SM_SSEJSI_SI_fSF_SG_NS4_17integral_constantINS4_4UMMA5MajorELSQ_0EEESR_NSO_INSP_7ScaleInELSS_0EEEST_EEEEEENS4_6LayoutINS5_IJSC_SC_SC_EEENS5_IJNSA_ILi0EEESY_SY_EEEEENS5_IJNS4_10UnderscoreES11_S11_EEEEENS4_18SM100_TMA_2SM_LOADENS4_14ComposedLayoutINS4_7SwizzleILi3ELi4ELi3EEENS4_18smem_ptr_flag_bitsILi8EEENSW_INS5_IJSB_SF_EEENS5_IJSF_SC_EEEEEEEvNS4_8identityENS4_28SM100_TMA_2SM_LOAD_MULTICASTES1D_vS1E_EENS_8epilogue10collective18CollectiveEpilogueINS1H_23Sm100TmaWarpSpecializedILi1ELi1ELi32ELb0ELb0EEEJNS5_IJSG_SG_SF_EEENS5_IJNSW_ISG_SC_EES1N_EEESI_SJ_SI_SJ_NS1H_6fusion15FusionCallbacksIS1L_NS1P_17LinearCombinationISI_fSI_fLNS_15FloatRoundStyleE2EEES1M_S1O_JEEENS4_5SM1004TMEM4LOAD26SM100_TMEM_LOAD_32dp32b32xENS4_13SM90_TMA_LOADENS15_INS16_ILi2ELi4ELi3EEES19_NSW_INS5_IJSB_SG_EEENS5_IJSG_SC_EEEEEEENS4_39AutoVectorizingCopyWithAssumedAlignmentILi128EEENS4_14SM90_TMA_STOREES24_S26_S26_EEEvvEEEEvNT_6ParamsE,"ax",@progbits
	.align	128
.text._ZN7cutlass13device_kernelINS_4gemm6kernel13GemmUniversalIN4cute5tupleIJiiiiEEENS1_10collective13CollectiveMmaINS1_35MainloopSm100TmaUmmaWarpSpecializedILi18ELi2ELi4ENS5_IJNS4_1CILi8EEENSA_ILi1EEESC_EEEEENS5_IJNSA_ILi128EEENSA_ILi64EEESF_EEENS_12float_e4m3_tENS5_IJlSC_lEEESI_SJ_NS4_8TiledMMAINS4_8MMA_AtomIJNS4_10MMA_TraitsINS4_25SM100_MMA_F8F6F4_2x1SM_SSEJSI_SI_fSF_SG_NS4_17integral_constantINS4_4UMMA5MajorELSQ_0EEESR_NSO_INSP_7ScaleInELSS_0EEEST_EEEEEENS4_6LayoutINS5_IJSC_SC_SC_EEENS5_IJNSA_ILi0EEESY_SY_EEEEENS5_IJNS4_10UnderscoreES11_S11_EEEEENS4_18SM100_TMA_2SM_LOADENS4_14ComposedLayoutINS4_7SwizzleILi3ELi4ELi3EEENS4_18smem_ptr_flag_bitsILi8EEENSW_INS5_IJSB_SF_EEENS5_IJSF_SC_EEEEEEEvNS4_8identityENS4_28SM100_TMA_2SM_LOAD_MULTICASTES1D_vS1E_EENS_8epilogue10collective18CollectiveEpilogueINS1H_23Sm100TmaWarpSpecializedILi1ELi1ELi32ELb0ELb0EEEJNS5_IJSG_SG_SF_EEENS5_IJNSW_ISG_SC_EES1N_EEESI_SJ_SI_SJ_NS1H_6fusion15FusionCallbacksIS1L_NS1P_17LinearCombinationISI_fSI_fLNS_15FloatRoundStyleE2EEES1M_S1O_JEEENS4_5SM1004TMEM4LOAD26SM100_TMEM_LOAD_32dp32b32xENS4_13SM90_TMA_LOADENS15_INS16_ILi2ELi4ELi3EEES19_NSW_INS5_IJSB_SG_EEENS5_IJSG_SC_EEEEEEENS4_39AutoVectorizingCopyWithAssumedAlignmentILi128EEENS4_14SM90_TMA_STOREES24_S26_S26_EEEvvEEEEvNT_6ParamsE:
        .type           _ZN7cutlass13device_kernelINS_4gemm6kernel13GemmUniversalIN4cute5tupleIJiiiiEEENS1_10collective13CollectiveMmaINS1_35MainloopSm100TmaUmmaWarpSpecializedILi18ELi2ELi4ENS5_IJNS4_1CILi8EEENSA_ILi1EEESC_EEEEENS5_IJNSA_ILi128EEENSA_ILi64EEESF_EEENS_12float_e4m3_tENS5_IJlSC_lEEESI_SJ_NS4_8TiledMMAINS4_8MMA_AtomIJNS4_10MMA_TraitsINS4_25SM100_MMA_F8F6F4_2x1SM_SSEJSI_SI_fSF_SG_NS4_17integral_constantINS4_4UMMA5MajorELSQ_0EEESR_NSO_INSP_7ScaleInELSS_0EEEST_EEEEEENS4_6LayoutINS5_IJSC_SC_SC_EEENS5_IJNSA_ILi0EEESY_SY_EEEEENS5_IJNS4_10UnderscoreES11_S11_EEEEENS4_18SM100_TMA_2SM_LOADENS4_14ComposedLayoutINS4_7SwizzleILi3ELi4ELi3EEENS4_18smem_ptr_flag_bitsILi8EEENSW_INS5_IJSB_SF_EEENS5_IJSF_SC_EEEEEEEvNS4_8identityENS4_28SM100_TMA_2SM_LOAD_MULTICASTES1D_vS1E_EENS_8epilogue10collective18CollectiveEpilogueINS1H_23Sm100TmaWarpSpecializedILi1ELi1ELi32ELb0ELb0EEEJNS5_IJSG_SG_SF_EEENS5_IJNSW_ISG_SC_EES1N_EEESI_SJ_SI_SJ_NS1H_6fusion15FusionCallbacksIS1L_NS1P_17LinearCombinationISI_fSI_fLNS_15FloatRoundStyleE2EEES1M_S1O_JEEENS4_5SM1004TMEM4LOAD26SM100_TMEM_LOAD_32dp32b32xENS4_13SM90_TMA_LOADENS15_INS16_ILi2ELi4ELi3EEES19_NSW_INS5_IJSB_SG_EEENS5_IJSG_SC_EEEEEEENS4_39AutoVectorizingCopyWithAssumedAlignmentILi128EEENS4_14SM90_TMA_STOREES24_S26_S26_EEEvvEEEEvNT_6ParamsE,@function
        .size           _ZN7cutlass13device_kernelINS_4gemm6kernel13GemmUniversalIN4cute5tupleIJiiiiEEENS1_10collective13CollectiveMmaINS1_35MainloopSm100TmaUmmaWarpSpecializedILi18ELi2ELi4ENS5_IJNS4_1CILi8EEENSA_ILi1EEESC_EEEEENS5_IJNSA_ILi128EEENSA_ILi64EEESF_EEENS_12float_e4m3_tENS5_IJlSC_lEEESI_SJ_NS4_8TiledMMAINS4_8MMA_AtomIJNS4_10MMA_TraitsINS4_25SM100_MMA_F8F6F4_2x1SM_SSEJSI_SI_fSF_SG_NS4_17integral_constantINS4_4UMMA5MajorELSQ_0EEESR_NSO_INSP_7ScaleInELSS_0EEEST_EEEEEENS4_6LayoutINS5_IJSC_SC_SC_EEENS5_IJNSA_ILi0EEESY_SY_EEEEENS5_IJNS4_10UnderscoreES11_S11_EEEEENS4_18SM100_TMA_2SM_LOADENS4_14ComposedLayoutINS4_7SwizzleILi3ELi4ELi3EEENS4_18smem_ptr_flag_bitsILi8EEENSW_INS5_IJSB_SF_EEENS5_IJSF_SC_EEEEEEEvNS4_8identityENS4_28SM100_TMA_2SM_LOAD_MULTICASTES1D_vS1E_EENS_8epilogue10collective18CollectiveEpilogueINS1H_23Sm100TmaWarpSpecializedILi1ELi1ELi32ELb0ELb0EEEJNS5_IJSG_SG_SF_EEENS5_IJNSW_ISG_SC_EES1N_EEESI_SJ_SI_SJ_NS1H_6fusion15FusionCallbacksIS1L_NS1P_17LinearCombinationISI_fSI_fLNS_15FloatRoundStyleE2EEES1M_S1O_JEEENS4_5SM1004TMEM4LOAD26SM100_TMEM_LOAD_32dp32b32xENS4_13SM90_TMA_LOADENS15_INS16_ILi2ELi4ELi3EEES19_NSW_INS5_IJSB_SG_EEENS5_IJSG_SC_EEEEEEENS4_39AutoVectorizingCopyWithAssumedAlignmentILi128EEENS4_14SM90_TMA_STOREES24_S26_S26_EEEvvEEEEvNT_6ParamsE,(.L_x_192 - _ZN7cutlass13device_kernelINS_4gemm6kernel13GemmUniversalIN4cute5tupleIJiiiiEEENS1_10collective13CollectiveMmaINS1_35MainloopSm100TmaUmmaWarpSpecializedILi18ELi2ELi4ENS5_IJNS4_1CILi8EEENSA_ILi1EEESC_EEEEENS5_IJNSA_ILi128EEENSA_ILi64EEESF_EEENS_12float_e4m3_tENS5_IJlSC_lEEESI_SJ_NS4_8TiledMMAINS4_8MMA_AtomIJNS4_10MMA_TraitsINS4_25SM100_MMA_F8F6F4_2x1SM_SSEJSI_SI_fSF_SG_NS4_17integral_constantINS4_4UMMA5MajorELSQ_0EEESR_NSO_INSP_7ScaleInELSS_0EEEST_EEEEEENS4_6LayoutINS5_IJSC_SC_SC_EEENS5_IJNSA_ILi0EEESY_SY_EEEEENS5_IJNS4_10UnderscoreES11_S11_EEEEENS4_18SM100_TMA_2SM_LOADENS4_14ComposedLayoutINS4_7SwizzleILi3ELi4ELi3EEENS4_18smem_ptr_flag_bitsILi8EEENSW_INS5_IJSB_SF_EEENS5_IJSF_SC_EEEEEEEvNS4_8identityENS4_28SM100_TMA_2SM_LOAD_MULTICASTES1D_vS1E_EENS_8epilogue10collective18CollectiveEpilogueINS1H_23Sm100TmaWarpSpecializedILi1ELi1ELi32ELb0ELb0EEEJNS5_IJSG_SG_SF_EEENS5_IJNSW_ISG_SC_EES1N_EEESI_SJ_SI_SJ_NS1H_6fusion15FusionCallbacksIS1L_NS1P_17LinearCombinationISI_fSI_fLNS_15FloatRoundStyleE2EEES1M_S1O_JEEENS4_5SM1004TMEM4LOAD26SM100_TMEM_LOAD_32dp32b32xENS4_13SM90_TMA_LOADENS15_INS16_ILi2ELi4ELi3EEES19_NSW_INS5_IJSB_SG_EEENS5_IJSG_SC_EEEEEEENS4_39AutoVectorizingCopyWithAssumedAlignmentILi128EEENS4_14SM90_TMA_STOREES24_S26_S26_EEEvvEEEEvNT_6ParamsE)
        .other          _ZN7cutlass13device_kernelINS_4gemm6kernel13GemmUniversalIN4cute5tupleIJiiiiEEENS1_10collective13CollectiveMmaINS1_35MainloopSm100TmaUmmaWarpSpecializedILi18ELi2ELi4ENS5_IJNS4_1CILi8EEENSA_ILi1EEESC_EEEEENS5_IJNSA_ILi128EEENSA_ILi64EEESF_EEENS_12float_e4m3_tENS5_IJlSC_lEEESI_SJ_NS4_8TiledMMAINS4_8MMA_AtomIJNS4_10MMA_TraitsINS4_25SM100_MMA_F8F6F4_2x1SM_SSEJSI_SI_fSF_SG_NS4_17integral_constantINS4_4UMMA5MajorELSQ_0EEESR_NSO_INSP_7ScaleInELSS_0EEEST_EEEEEENS4_6LayoutINS5_IJSC_SC_SC_EEENS5_IJNSA_ILi0EEESY_SY_EEEEENS5_IJNS4_10UnderscoreES11_S11_EEEEENS4_18SM100_TMA_2SM_LOADENS4_14ComposedLayoutINS4_7SwizzleILi3ELi4ELi3EEENS4_18smem_ptr_flag_bitsILi8EEENSW_INS5_IJSB_SF_EEENS5_IJSF_SC_EEEEEEEvNS4_8identityENS4_28SM100_TMA_2SM_LOAD_MULTICASTES1D_vS1E_EENS_8epilogue10collective18CollectiveEpilogueINS1H_23Sm100TmaWarpSpecializedILi1ELi1ELi32ELb0ELb0EEEJNS5_IJSG_SG_SF_EEENS5_IJNSW_ISG_SC_EES1N_EEESI_SJ_SI_SJ_NS1H_6fusion15FusionCallbacksIS1L_NS1P_17LinearCombinationISI_fSI_fLNS_15FloatRoundStyleE2EEES1M_S1O_JEEENS4_5SM1004TMEM4LOAD26SM100_TMEM_LOAD_32dp32b32xENS4_13SM90_TMA_LOADENS15_INS16_ILi2ELi4ELi3EEES19_NSW_INS5_IJSB_SG_EEENS5_IJSG_SC_EEEEEEENS4_39AutoVectorizingCopyWithAssumedAlignmentILi128EEENS4_14SM90_TMA_STOREES24_S26_S26_EEEvvEEEEvNT_6ParamsE,@"STO_CUDA_ENTRY STV_DEFAULT"
_ZN7cutlass13device_kernelINS_4gemm6kernel13GemmUniversalIN4cute5tupleIJiiiiEEENS1_10collective13CollectiveMmaINS1_35MainloopSm100TmaUmmaWarpSpecializedILi18ELi2ELi4ENS5_IJNS4_1CILi8EEENSA_ILi1EEESC_EEEEENS5_IJNSA_ILi128EEENSA_ILi64EEESF_EEENS_12float_e4m3_tENS5_IJlSC_lEEESI_SJ_NS4_8TiledMMAINS4_8MMA_AtomIJNS4_10MMA_TraitsINS4_25SM100_MMA_F8F6F4_2x1SM_SSEJSI_SI_fSF_SG_NS4_17integral_constantINS4_4UMMA5MajorELSQ_0EEESR_NSO_INSP_7ScaleInELSS_0EEEST_EEEEEENS4_6LayoutINS5_IJSC_SC_SC_EEENS5_IJNSA_ILi0EEESY_SY_EEEEENS5_IJNS4_10UnderscoreES11_S11_EEEEENS4_18SM100_TMA_2SM_LOADENS4_14ComposedLayoutINS4_7SwizzleILi3ELi4ELi3EEENS4_18smem_ptr_flag_bitsILi8EEENSW_INS5_IJSB_SF_EEENS5_IJSF_SC_EEEEEEEvNS4_8identityENS4_28SM100_TMA_2SM_LOAD_MULTICASTES1D_vS1E_EENS_8epilogue10collective18CollectiveEpilogueINS1H_23Sm100TmaWarpSpecializedILi1ELi1ELi32ELb0ELb0EEEJNS5_IJSG_SG_SF_EEENS5_IJNSW_ISG_SC_EES1N_EEESI_SJ_SI_SJ_NS1H_6fusion15FusionCallbacksIS1L_NS1P_17LinearCombinationISI_fSI_fLNS_15FloatRoundStyleE2EEES1M_S1O_JEEENS4_5SM1004TMEM4LOAD26SM100_TMEM_LOAD_32dp32b32xENS4_13SM90_TMA_LOADENS15_INS16_ILi2ELi4ELi3EEES19_NSW_INS5_IJSB_SG_EEENS5_IJSG_SC_EEEEEEENS4_39AutoVectorizingCopyWithAssumedAlignmentILi128EEENS4_14SM90_TMA_STOREES24_S26_S26_EEEvvEEEEvNT_6ParamsE:
[----:B------:R-:W1:Y:S01]  /*0000*/  LDC R1, c[0x0][0x37c] ;  /* 0x0000df00ff017b82 */ /* 0x000e620000000800 */
[----:B------:R-:W2:Y:S01]  /*0010*/  S2R R69, SR_TID.X ;  /* 0x0000000000457919 */ /* 0x000ea20000002100 */
[----:B------:R-:W3:Y:S06]  /*0020*/  LDCU.64 UR8, c[0x0][0x890] ;  /* 0x00011200ff0877ac */ /* 0x000eec0008000a00 */
[----:B------:R-:W4:Y:S01]  /*0030*/  S2UR UR4, SR_CgaCtaId ;  /* 0x00000000000479c3 */ /* 0x000f220000008800 */
[----:B------:R-:W-:Y:S02]  /*0040*/  PRMT R80, RZ, 0x7610, R80 ;  /* 0x00007610ff507816 */ /* 0x000fe40000000050 */
[----:B------:R-:W-:Y:S01]  /*0050*/  ELECT P1, URZ, PT ;  /* 0x0000000000ff782f */ /* 0x000fe20003820000 */
[----:B---3--:R-:W-:-:S04]  /*0060*/  UISETP.NE.U32.AND UP0, UPT, UR8, URZ, UPT ;  /* 0x000000ff0800728c */ /* 0x008fc8000bf05070 */
[----:B------:R-:W-:Y:S02]  /*0070*/  UISETP.NE.AND.EX UP0, UPT, UR9, URZ, UPT, UP0 ;  /* 0x000000ff0900728c */ /* 0x000fe4000bf05300 */
[----:B----4-:R-:W-:Y:S02]  /*0080*/  ULOP3.LUT UR48, UR4, 0x1, URZ, 0xc0, !UPT ;  /* 0x0000000104307892 */ /* 0x010fe4000f8ec0ff */
[----:B------:R-:W-:Y:S01]  /*0090*/  ULOP3.LUT UR47, UR4, 0x1, URZ, 0x3c, !UPT ;  /* 0x00000001042f7892 */ /* 0x000fe2000f8e3cff */
[----:B--2---:R-:W-:-:S05]  /*00a0*/  SHF.R.U32.HI R81, RZ, 0x5, R69 ;  /* 0x00000005ff517819 */ /* 0x004fca0000011645 */
[----:B------:R-:W2:Y:S02]  /*00b0*/  SHFL.IDX PT, R0, R81, RZ, 0x1f ;  /* 0x00001fff51007589 */ /* 0x000ea400000e0000 */
[----:B--2---:R-:W-:Y:S01]  /*00c0*/  R2UR UR13, R0 ;  /* 0x00000000000d72ca */ /* 0x004fe200000e0000 */
[----:B-1----:R-:W-:-:S14]  /*00d0*/  BRA.U UP0, `(.L_x_0) ;  /* 0x0000000100307547 */ /* 0x002fdc000b800000 */
[----:B------:R-:W1:Y:S02]  /*00e0*/  LDCU.64 UR4, c[0x0][0x888] ;  /* 0x00011100ff0477ac */ /* 0x000e640008000a00 */
[----:B-1----:R-:W-:-:S04]  /*00f0*/  UISETP.NE.U32.AND UP0, UPT, UR4, URZ, UPT ;  /* 0x000000ff0400728c */ /* 0x002fc8000bf05070 */
[----:B------:R-:W-:-:S09]  /*0100*/  UISETP.NE.AND.EX UP0, UPT, UR5, URZ, UPT, UP0 ;  /* 0x000000ff0500728c */ /* 0x000fd2000bf05300 */
[----:B------:R-:W-:Y:S05]  /*0110*/  BRA.U !UP0, `(.L_x_1) ;  /* 0x0000000108147547 */ /* 0x000fea000b800000 */
[----:B------:R-:W1:Y:S01]  /*0120*/  LDC.64 R2, c[0x0][0x888] ;  /* 0x00022200ff027b82 */ /* 0x000e620000000a00 */
[----:B------:R-:W1:Y:S02]  /*0130*/  LDCU.64 UR4, c[0x0][0x358] ;  /* 0x00006b00ff0477ac */ /* 0x000e640008000a00 */
[----:B-1----:R1:W5:Y:S01]  /*0140*/  LDG.E R39, desc[UR4][R2.64] ;  /* 0x0000000402277981 */ /* 0x002362000c1e1900 */
[----:B------:R-:W-:Y:S01]  /*0150*/  HFMA2 R80, -RZ, RZ, 0, 5.9604644775390625e-08 ;  /* 0x00000001ff507431 */ /* 0x000fe200000001ff */
[----:B------:R-:W-:Y:S05]  /*0160*/  BRA `(.L_x_0) ;  /* 0x00000000000c7947 */ /* 0x000fea0003800000 */
.L_x_1:
[----:B------:R-:W1:Y:S01]  /*0170*/  LDCU UR4, c[0x0][0x880] ;  /* 0x00011000ff0477ac */ /* 0x000e620008000800 */
[----:B------:R-:W-:Y:S01]  /*0180*/  HFMA2 R80, -RZ, RZ, 0, 5.9604644775390625e-08 ;  /* 0x00000001ff507431 */ /* 0x000fe200000001ff */
[----:B-1----:R-:W-:-:S07]  /*0190*/  MOV R39, UR4 ;  /* 0x0000000400277c02 */ /* 0x002fce0008000f00 */
.L_x_0:
[----:B------:R-:W2:Y:S02]  /*01a0*/  LDCU.64 UR4, c[0x0][0x8b0] ;  /* 0x00011600ff0477ac */ /* 0x000ea40008000a00 */
[----:B--2---:R-:W-:-:S04]  /*01b0*/  UISETP.NE.U32.AND UP0, UPT, UR4, URZ, UPT ;  /* 0x000000ff0400728c */ /* 0x004fc8000bf05070 */
[----:B------:R-:W-:-:S09]  /*01c0*/  UISETP.NE.AND.EX UP0, UPT, UR5, URZ, UPT, UP0 ;  /* 0x000000ff0500728c */ /* 0x000fd2000bf05300 */
[----:B------:R-:W-:Y:S05]  /*01d0*/  BRA.U UP0, `(.L_x_2) ;  /* 0x0000000100287547 */ /* 0x000fea000b800000 */
[----:B------:R-:W2:Y:S02]  /*01e0*/  LDCU.64 UR4, c[0x0][0x8a8] ;  /* 0x00011500ff0477ac */ /* 0x000ea40008000a00 */
[----:B--2---:R-:W-:-:S04]  /*01f0*/  UISETP.NE.U32.AND UP0, UPT, UR4, URZ, UPT ;  /* 0x000000ff0400728c */ /* 0x004fc8000bf05070 */
[----:B------:R-:W-:-:S09]  /*0200*/  UISETP.NE.AND.EX UP0, UPT, UR5, URZ, UPT, UP0 ;  /* 0x000000ff0500728c */ /* 0x000fd2000bf05300 */
[----:B------:R-:W-:Y:S05]  /*0210*/  BRA.U !UP0, `(.L_x_3) ;  /* 0x0000000108107547 */ /* 0x000fea000b800000 */
[----:B-1----:R-:W1:Y:S01]  /*0220*/  LDC.64 R2, c[0x0][0x8a8] ;  /* 0x00022a00ff027b82 */ /* 0x002e620000000a00 */
[----:B------:R-:W1:Y:S02]  /*0230*/  LDCU.64 UR4, c[0x0][0x358] ;  /* 0x00006b00ff0477ac */ /* 0x000e640008000a00 */
[----:B-1----:R2:W5:Y:S01]  /*0240*/  LDG.E R38, desc[UR4][R2.64] ;  /* 0x0000000402267981 */ /* 0x002562000c1e1900 */
[----:B------:R-:W-:Y:S05]  /*0250*/  BRA `(.L_x_2) ;  /* 0x0000000000087947 */ /* 0x000fea0003800000 */
.L_x_3:
[----:B------:R-:W2:Y:S02]  /*0260*/  LDCU UR4, c[0x0][0x8a0] ;  /* 0x00011400ff0477ac */ /* 0x000ea40008000800 */
[----:B--2---:R-:W-:Y:S02]  /*0270*/  MOV R38, UR4 ;  /* 0x0000000400267c02 */ /* 0x004fe40008000f00 */
.L_x_2:
[----:B------:R-:W-:Y:S01]  /*0280*/  IMAD.U32 R0, RZ, RZ, UR13 ;  /* 0x0000000dff007e24 */ /* 0x000fe2000f8e00ff */
[----:B------:R-:W-:Y:S04]  /*0290*/  BSSY.RECONVERGENT B0, `(.L_x_4) ;  /* 0x000000c000007945 */ /* 0x000fe80003800200 */
[C---:B------:R-:W-:Y:S02]  /*02a0*/  ISETP.NE.OR P2, PT, R0.reuse, 0x1, !P1 ;  /* 0x000000010000780c */ /* 0x040fe40004f45670 */
[----:B------:R-:W-:-:S11]  /*02b0*/  ISETP.NE.OR P0, PT, R0, 0x3, !P1 ;  /* 0x000000030000780c */ /* 0x000fd60004f05670 */
[----:B------:R-:W-:Y:S05]  /*02c0*/  @P2 BRA `(.L_x_5) ;  /* 0x0000000000202947 */ /* 0x000fea0003800000 */
[----:B------:R-:W3:Y:S02]  /*02d0*/  LDCU.64 UR4, c[0x0][0x348] ;  /* 0x00006900ff0477ac */ /* 0x000ee40008000a00 */
[----:B---3--:R-:W-:Y:S02]  /*02e0*/  UIADD3 UR6, UP1, UPT, UR4, 0x80, URZ ;  /* 0x0000008004067890 */ /* 0x008fe4000ff3e0ff */
[----:B------:R-:W-:Y:S02]  /*02f0*/  UIADD3 UR4, UP0, UPT, UR4, 0x180, URZ ;  /* 0x0000018004047890 */ /* 0x000fe4000ff1e0ff */
[----:B------:R-:W-:Y:S02]  /*0300*/  UIADD3.X UR7, UPT, UPT, URZ, UR5, URZ, UP1, !UPT ;  /* 0x00000005ff077290 */ /* 0x000fe40008ffe4ff */
[----:B------:R-:W-:-:S07]  /*0310*/  UIADD3.X UR5, UPT, UPT, URZ, UR5, URZ, UP0, !UPT ;  /* 0x00000005ff057290 */ /* 0x000fce00087fe4ff */
[----:B------:R3:W-:Y:S02]  /*0320*/  UTMACCTL.PF [UR6] ;  /* 0x00000000060079b9 */ /* 0x0007e40008040000 */
[----:B------:R3:W-:Y:S02]  /*0330*/  UTMACCTL.PF [UR4] ;  /* 0x00000000040079b9 */ /* 0x0007e40008040000 */
[----:B---3--:R-:W-:Y:S01]  /*0340*/  NOP ;  /* 0x0000000000007918 */ /* 0x008fe20000000000 */
.L_x_5:
[----:B------:R-:W-:Y:S05]  /*0350*/  BSYNC.RECONVERGENT B0 ;  /* 0x0000000000007941 */ /* 0x000fea0003800200 */
.L_x_4:
[----:B------:R-:W-:Y:S04]  /*0360*/  BSSY.RECONVERGENT B0, `(.L_x_6) ;  /* 0x000000a000007945 */ /* 0x000fe80003800200 */
        /* <DEDUP_REMOVED lines=9> */
.L_x_7:
[----:B------:R-:W-:Y:S05]  /*0400*/  BSYNC.RECONVERGENT B0 ;  /* 0x0000000000007941 */ /* 0x000fea0003800200 */
.L_x_6:
[----:B------:R-:W3:Y:S01]  /*0410*/  LDCU.64 UR4, c[0x0][0x888] ;  /* 0x00011100ff0477ac */ /* 0x000ee20008000a00 */
[----:B------:R-:W-:Y:S02]  /*0420*/  UISETP.EQ.U32.AND UP2, UPT, UR8, URZ, UPT ;  /* 0x000000ff0800728c */ /* 0x000fe4000bf42070 */
[----:B------:R-:W-:Y:S02]  /*0430*/  UPLOP3.LUT UP4, UPT, UPT, UPT, UPT, 0x80, 0x8 ;  /* 0x000000000008789c */ /* 0x000fe40003f8f070 */
[----:B---3--:R-:W-:-:S04]  /*0440*/  UISETP.NE.U32.AND UP0, UPT, UR4, URZ, UPT ;  /* 0x000000ff0400728c */ /* 0x008fc8000bf05070 */
[----:B------:R-:W-:-:S04]  /*0450*/  UISETP.NE.AND.EX UP1, UPT, UR5, URZ, UPT, UP0 ;  /* 0x000000ff0500728c */ /* 0x000fc8000bf25300 */
[----:B------:R-:W-:-:S04]  /*0460*/  UISETP.EQ.OR.EX UP3, UPT, UR9, URZ, !UP1, UP2 ;  /* 0x000000ff0900728c */ /* 0x000fc8000cf62720 */
[----:B------:R-:W-:-:S05]  /*0470*/  UP2UR UR60, UPR, URZ, 0x8 ;  /* 0x00000008ff3c7883 */ /* 0x000fca0008000000 */
[----:B------:R-:W-:Y:S07]  /*0480*/  BRA.U !UP3, `(.L_x_8) ;  /* 0x000000010b207547 */ /* 0x000fee000b800000 */
[----:B------:R-:W-:Y:S01]  /*0490*/  UISETP.NE.U32.AND UP2, UPT, UR8, URZ, UPT ;  /* 0x000000ff0800728c */ /* 0x000fe2000bf45070 */
[----:B-----5:R-:W-:Y:S01]  /*04a0*/  FSETP.NEU.AND P0, PT, R39, RZ, PT ;  /* 0x000000ff2700720b */ /* 0x020fe20003f0d000 */
[----:B------:R-:W-:Y:S02]  /*04b0*/  USEL UR4, URZ, 0xffffffff, UP1 ;  /* 0xffffffffff047887 */ /* 0x000fe40008800000 */
[----:B------:R-:W-:-:S10]  /*04c0*/  UISETP.NE.AND.EX UP2, UPT, UR9, URZ, UPT, UP2 ;  /* 0x000000ff0900728c */ /* 0x000fd4000bf45320 */
[----:B------:R-:W-:Y:S01]  /*04d0*/  VOTEU.ANY UP0, P0 ;  /* 0x0000000000ff7886 */ /* 0x000fe20000000100 */
[----:B------:R-:W-:-:S04]  /*04e0*/  @!UP2 USEL UR4, URZ, 0xffffffff, UP0 ;  /* 0xffffffffff04a887 */ /* 0x000fc80008000000 */
[----:B------:R-:W-:-:S04]  /*04f0*/  ULOP3.LUT UR4, UR4, 0x1, URZ, 0xc0, !UPT ;  /* 0x0000000104047892 */ /* 0x000fc8000f8ec0ff */
[----:B------:R-:W-:-:S11]  /*0500*/  UISETP.NE.U32.AND UP4, UPT, UR4, 0x1, UPT ;  /* 0x000000010400788c */ /* 0x000fd6000bf85070 */
.L_x_8:
[----:B------:R-:W3:Y:S01]  /*0510*/  SHFL.IDX PT, R0, R81, RZ, 0x1f ;  /* 0x00001fff51007589 */ /* 0x000ee200000e0000 */
[----:B------:R-:W-:-:S04]  /*0520*/  UISETP.NE.AND UP0, UPT, UR13, 0x2, UPT ;  /* 0x000000020d00788c */ /* 0x000fc8000bf05270 */
[----:B------:R-:W-:Y:S02]  /*0530*/  UISETP.EQ.AND UP2, UPT, UR48, URZ, !UP0 ;  /* 0x000000ff3000728c */ /* 0x000fe4000c742270 */
[----:B------:R-:W-:-:S04]  /*0540*/  USEL UR43, URZ, 0x1, UP0 ;  /* 0x00000001ff2b7887 */ /* 0x000fc80008000000 */
[----:B------:R-:W-:Y:S02]  /*0550*/  PLOP3.LUT P3, PT, P1, PT, UP2, 0x80, 0x8 ;  /* 0x000000000008781c */ /* 0x000fe40000f6f028 */
[----:B---3--:R-:W-:-:S13]  /*0560*/  ISETP.NE.AND P0, PT, R0, RZ, PT ;  /* 0x000000ff0000720c */ /* 0x008fda0003f05270 */
[----:B------:R-:W-:Y:S05]  /*0570*/  @P0 BRA `(.L_x_9) ;  /* 0x0000000000d40947 */ /* 0x000fea0003800000 */
[----:B------:R-:W-:Y:S01]  /*0580*/  ELECT P0, URZ, PT ;  /* 0x0000000000ff782f */ /* 0x000fe20003800000 */
[----:B------:R-:W-:-:S12]  /*0590*/  BSSY.RECONVERGENT B0, `(.L_x_9) ;  /* 0x0000033000007945 */ /* 0x000fd80003800200 */
[----:B------:R-:W-:Y:S05]  /*05a0*/  @!P0 BRA `(.L_x_10) ;  /* 0x0000000000c48947 */ /* 0x000fea0003800000 */
[----:B------:R-:W3:Y:S01]  /*05b0*/  S2UR UR5, SR_CgaCtaId ;  /* 0x00000000000579c3 */ /* 0x000ee20000008800 */
[----:B------:R-:W-:Y:S01]  /*05c0*/  UMOV UR4, 0x400 ;  /* 0x0000040000047882 */ /* 0x000fe20000000000 */
[----:B------:R-:W-:Y:S01]  /*05d0*/  UMOV UR8, 0x1 ;  /* 0x0000000100087882 */ /* 0x000fe20000000000 */
[----:B------:R-:W-:Y:S01]  /*05e0*/  UMOV UR6, 0x4 ;  /* 0x0000000400067882 */ /* 0x000fe20000000000 */
[----:B------:R-:W-:-:S04]  /*05f0*/  UIADD3 UR8, UPT, UPT, -UR8, 0x100000, URZ ;  /* 0x0010000008087890 */ /* 0x000fc8000fffe1ff */
[----:B------:R-:W-:Y:S02]  /*0600*/  USHF.L.U32 UR9, UR8, 0xb, URZ ;  /* 0x0000000b08097899 */ /* 0x000fe400080006ff */
[----:B------:R-:W-:Y:S02]  /*0610*/  USHF.L.U32 UR8, UR8, 0x1, URZ ;  /* 0x0000000108087899 */ /* 0x000fe400080006ff */
[----:B------:R-:W-:-:S04]  /*0620*/  UIADD3 UR6, UPT, UPT, -UR6, 0x100000, URZ ;  /* 0x0010000006067890 */ /* 0x000fc8000fffe1ff */
[----:B------:R-:W-:Y:S02]  /*0630*/  USHF.L.U32 UR7, UR6, 0xb, URZ ;  /* 0x0000000b06077899 */ /* 0x000fe400080006ff */
[----:B------:R-:W-:Y:S02]  /*0640*/  USHF.L.U32 UR6, UR6, 0x1, URZ ;  /* 0x0000000106067899 */ /* 0x000fe400080006ff */
[----:B---3--:R-:W-:Y:S01]  /*0650*/  ULEA UR4, UR5, UR4, 0x18 ;  /* 0x0000000405047291 */ /* 0x008fe2000f8ec0ff */
[----:B------:R-:W3:Y:S11]  /*0660*/  FENCE.VIEW.ASYNC.S ;  /* 0x00000000000073c6 */ /* 0x000ef60000000000 */
[----:B---3--:R3:W4:Y:S01]  /*0670*/  SYNCS.EXCH.64 URZ, [UR4], UR8 ;  /* 0x0000000804ff75b2 */ /* 0x0087220008000100 */
[----:B------:R3:W1:Y:S01]  /*0680*/  SYNCS.EXCH.64 URZ, [UR4+0x90], UR6 ;  /* 0x0000900604ff75b2 */ /* 0x0006620008000100 */
        /* <DEDUP_REMOVED lines=33> */
[----:B------:R3:W1:Y:S02]  /*08a0*/  SYNCS.EXCH.64 URZ, [UR4+0x118], UR6 ;  /* 0x0001180604ff75b2 */ /* 0x0006640008000100 */
[----:B---34-:R-:W-:Y:S01]  /*08b0*/  NOP ;  /* 0x0000000000007918 */ /* 0x018fe20000000000 */
.L_x_10:
[----:B------:R-:W-:Y:S05]  /*08c0*/  BSYNC.RECONVERGENT B0 ;  /* 0x0000000000007941 */ /* 0x000fea0003800200 */
.L_x_9:
[----:B------:R-:W3:Y:S01]  /*08d0*/  SHFL.IDX PT, R0, R81, RZ, 0x1f ;  /* 0x00001fff51007589 */ /* 0x000ee200000e0000 */
[----:B------:R-:W-:Y:S01]  /*08e0*/  NOP ;  /* 0x0000000000007918 */ /* 0x000fe20000000000 */
[----:B---3--:R-:W-:-:S13]  /*08f0*/  ISETP.NE.AND P0, PT, R0, 0x1, PT ;  /* 0x000000010000780c */ /* 0x008fda0003f05270 */
[----:B------:R-:W-:Y:S05]  /*0900*/  @P0 BRA `(.L_x_11) ;  /* 0x0000000000400947 */ /* 0x000fea0003800000 */
        /* <DEDUP_REMOVED lines=9> */
[----:B------:R-:W-:Y:S01]  /*09a0*/  USHF.L.U32 UR6, UR6, 0x1, URZ ;  /* 0x0000000106067899 */ /* 0x000fe200080006ff */
[----:B------:R-:W-:Y:S01]  /*09b0*/  ELECT P0, URZ, PT ;  /* 0x0000000000ff782f */ /* 0x000fe20003800000 */
[----:B---3--:R-:W-:Y:S01]  /*09c0*/  ULEA UR4, UR5, UR4, 0x18 ;  /* 0x0000000405047291 */ /* 0x008fe2000f8ec0ff */
[----:B------:R-:W3:Y:S11]  /*09d0*/  FENCE.VIEW.ASYNC.S ;  /* 0x00000000000073c6 */ /* 0x000ef60000000000 */
[----:B---3--:R3:W4:Y:S01]  /*09e0*/  SYNCS.EXCH.64 URZ, [UR4+0x120], UR8 ;  /* 0x0001200804ff75b2 */ /* 0x0087220008000100 */
[----:B------:R3:W1:Y:S01]  /*09f0*/  SYNCS.EXCH.64 URZ, [UR4+0x128], UR6 ;  /* 0x0001280604ff75b2 */ /* 0x0006620008000100 */
[----:B------:R-:W-:Y:S01]  /*0a00*/  NOP ;  /* 0x0000000000007918 */ /* 0x000fe20000000000 */
.L_x_11:
[----:B------:R-:W2:Y:S01]  /*0a10*/  SHFL.IDX PT, R0, R81, RZ, 0x1f ;  /* 0x00001fff51007589 */ /* 0x000ea200000e0000 */
[----:B------:R-:W-:Y:S01]  /*0a20*/  NOP ;  /* 0x0000000000007918 */ /* 0x000fe20000000000 */
[----:B--2---:R-:W-:-:S13]  /*0a30*/  ISETP.NE.AND P0, PT, R0, 0x3, PT ;  /* 0x000000030000780c */ /* 0x004fda0003f05270 */
[----:B------:R-:W-:Y:S05]  /*0a40*/  @P0 BRA `(.L_x_12) ;  /* 0x0000000000300947 */ /* 0x000fea0003800000 */
[----:B------:R-:W2:Y:S01]  /*0a50*/  S2UR UR5, SR_CgaCtaId ;  /* 0x00000000000579c3 */ /* 0x000ea20000008800 */
[----:B---3--:R-:W-:Y:S01]  /*0a60*/  UMOV UR6, 0x400 ;  /* 0x0000040000067882 */ /* 0x008fe20000000000 */
[----:B------:R-:W-:Y:S01]  /*0a70*/  UMOV UR4, 0x20 ;  /* 0x0000002000047882 */ /* 0x000fe20000000000 */
[----:B------:R-:W-:Y:S01]  /*0a80*/  ELECT P0, URZ, PT ;  /* 0x0000000000ff782f */ /* 0x000fe20003800000 */
[----:B--2---:R-:W-:Y:S02]  /*0a90*/  ULEA UR6, UR5, UR6, 0x18 ;  /* 0x0000000605067291 */ /* 0x004fe4000f8ec0ff */
[----:B------:R-:W-:-:S04]  /*0aa0*/  UIADD3 UR4, UPT, UPT, -UR4, 0x100000, URZ ;  /* 0x0010000004047890 */ /* 0x000fc8000fffe1ff */
[----:B------:R-:W-:Y:S02]  /*0ab0*/  USHF.L.U32 UR5, UR4, 0xb, URZ ;  /* 0x0000000b04057899 */ /* 0x000fe400080006ff */
[----:B------:R-:W-:Y:S01]  /*0ac0*/  USHF.L.U32 UR4, UR4, 0x1, URZ ;  /* 0x0000000104047899 */ /* 0x000fe200080006ff */
[----:B------:R-:W2:Y:S11]  /*0ad0*/  FENCE.VIEW.ASYNC.S ;  /* 0x00000000000073c6 */ /* 0x000eb60000000000 */
[----:B--2---:R2:W3:Y:S01]  /*0ae0*/  SYNCS.EXCH.64 URZ, [UR6+0x130], UR4 ;  /* 0x0001300406ff75b2 */ /* 0x0044e20008000100 */
[----:B------:R2:W1:Y:S01]  /*0af0*/  SYNCS.EXCH.64 URZ, [UR6+0x138], UR4 ;  /* 0x0001380406ff75b2 */ /* 0x0004620008000100 */
[----:B------:R-:W-:Y:S01]  /*0b00*/  NOP ;  /* 0x0000000000007918 */ /* 0x000fe20000000000 */
.L_x_12:
[----:B------:R-:W4:Y:S01]  /*0b10*/  SHFL.IDX PT, R0, R81, RZ, 0x1f ;  /* 0x00001fff51007589 */ /* 0x000f2200000e0000 */
[----:B------:R-:W-:Y:S01]  /*0b20*/  NOP ;  /* 0x0000000000007918 */ /* 0x000fe20000000000 */
[----:B----4-:R-:W-:-:S13]  /*0b30*/  ISETP.NE.AND P0, PT, R0, 0x4, PT ;  /* 0x000000040000780c */ /* 0x010fda0003f05270 */
[----:B------:R-:W-:Y:S05]  /*0b40*/  @P0 BRA `(.L_x_13) ;  /* 0x00000000004c0947 */ /* 0x000fea0003800000 */
[----:B--2---:R-:W2:Y:S01]  /*0b50*/  S2UR UR5, SR_CgaCtaId ;  /* 0x00000000000579c3 */ /* 0x004ea20000008800 */
[----:B---3--:R-:W-:Y:S01]  /*0b60*/  UMOV UR4, 0x720 ;  /* 0x0000072000047882 */ /* 0x008fe20000000000 */
[----:B------:R-:W-:Y:S01]  /*0b70*/  UMOV UR6, 0x400 ;  /* 0x0000040000067882 */ /* 0x000fe20000000000 */
[----:B------:R-:W-:Y:S01]  /*0b80*/  USEL UR4, UR4, 0x620, UP4 ;  /* 0x0000062004047887 */ /* 0x000fe2000a000000 */
[----:B------:R-:W-:Y:S01]  /*0b90*/  UMOV UR8, 0x1 ;  /* 0x0000000100087882 */ /* 0x000fe20000000000 */
[----:B------:R-:W-:Y:S01]  /*0ba0*/  ELECT P0, URZ, PT ;  /* 0x0000000000ff782f */ /* 0x000fe20003800000 */
[----:B------:R-:W-:-:S04]  /*0bb0*/  UIADD3 UR8, UPT, UPT, -UR8, 0x100000, URZ ;  /* 0x0010000008087890 */ /* 0x000fc8000fffe1ff */
[----:B------:R-:W-:Y:S02]  /*0bc0*/  USHF.L.U32 UR9, UR8, 0xb, URZ ;  /* 0x0000000b08097899 */ /* 0x000fe400080006ff */
[----:B------:R-:W-:Y:S02]  /*0bd0*/  USHF.L.U32 UR8, UR8, 0x1, URZ ;  /* 0x0000000108087899 */ /* 0x000fe400080006ff */
[----:B--2---:R-:W-:Y:S02]  /*0be0*/  ULEA UR6, UR5, UR6, 0x18 ;  /* 0x0000000605067291 */ /* 0x004fe4000f8ec0ff */
[----:B------:R-:W-:-:S04]  /*0bf0*/  UIADD3 UR4, UPT, UPT, -UR4, 0x100000, URZ ;  /* 0x0010000004047890 */ /* 0x000fc8000fffe1ff */
[----:B------:R-:W-:Y:S02]  /*0c00*/  USHF.L.U32 UR5, UR4, 0xb, URZ ;  /* 0x0000000b04057899 */ /* 0x000fe400080006ff */
[----:B------:R-:W-:Y:S01]  /*0c10*/  USHF.L.U32 UR4, UR4, 0x1, URZ ;  /* 0x0000000104047899 */ /* 0x000fe200080006ff */
[----:B------:R-:W2:Y:S03]  /*0c20*/  FENCE.VIEW.ASYNC.S ;  /* 0x00000000000073c6 */ /* 0x000ea60000000000 */
[----:B--2---:R4:W2:Y:S08]  /*0c30*/  SYNCS.EXCH.64 URZ, [UR6+0x140], UR8 ;  /* 0x0001400806ff75b2 */ /* 0x0048b00008000100 */
[----:B------:R4:W3:Y:S01]  /*0c40*/  SYNCS.EXCH.64 URZ, [UR6+0x150], UR4 ;  /* 0x0001500406ff75b2 */ /* 0x0008e20008000100 */
[----:B------:R4:W1:Y:S01]  /*0c50*/  SYNCS.EXCH.64 URZ, [UR6+0x148], UR8 ;  /* 0x0001480806ff75b2 */ /* 0x0008620008000100 */
[----:B------:R4:W1:Y:S02]  /*0c60*/  SYNCS.EXCH.64 URZ, [UR6+0x158], UR4 ;  /* 0x0001580406ff75b2 */ /* 0x0008640008000100 */
[----:B----4-:R-:W-:Y:S01]  /*0c70*/  NOP ;  /* 0x0000000000007918 */ /* 0x010fe20000000000 */
.L_x_13:
[----:B------:R-:W4:Y:S01]  /*0c80*/  SHFL.IDX PT, R0, R81, RZ, 0x1f ;  /* 0x00001fff51007589 */ /* 0x000f2200000e0000 */
[----:B------:R-:W-:Y:S01]  /*0c90*/  NOP ;  /* 0x0000000000007918 */ /* 0x000fe20000000000 */
[----:B----4-:R-:W-:-:S13]  /*0ca0*/  ISETP.NE.AND P0, PT, R0, 0x5, PT ;  /* 0x000000050000780c */ /* 0x010fda0003f05270 */
[----:B------:R-:W-:Y:S05]  /*0cb0*/  @P0 BRA `(.L_x_14) ;  /* 0x0000000000580947 */ /* 0x000fea0003800000 */
[----:B--2---:R-:W2:Y:S01]  /*0cc0*/  S2UR UR5, SR_CgaCtaId ;  /* 0x00000000000579c3 */ /* 0x004ea20000008800 */
[----:B---3--:R-:W-:Y:S01]  /*0cd0*/  UMOV UR4, 0x400 ;  /* 0x0000040000047882 */ /* 0x008fe20000000000 */
        /* <DEDUP_REMOVED lines=9> */
[----:B--2---:R-:W-:Y:S01]  /*0d70*/  ULEA UR4, UR5, UR4, 0x18 ;  /* 0x0000000405047291 */ /* 0x004fe2000f8ec0ff */
[----:B------:R-:W2:Y:S11]  /*0d80*/  FENCE.VIEW.ASYNC.S ;  /* 0x00000000000073c6 */ /* 0x000eb60000000000 */
[----:B--2---:R4:W2:Y:S01]  /*0d90*/  SYNCS.EXCH.64 URZ, [UR4+0x160], UR6 ;  /* 0x0001600604ff75b2 */ /* 0x0048a20008000100 */
[----:B------:R4:W3:Y:S01]  /*0da0*/  SYNCS.EXCH.64 URZ, [UR4+0x180], UR8 ;  /* 0x0001800804ff75b2 */ /* 0x0008e20008000100 */
[----:B------:R4:W1:Y:S01]  /*0db0*/  SYNCS.EXCH.64 URZ, [UR4+0x168], UR6 ;  /* 0x0001680604ff75b2 */ /* 0x0008620008000100 */
[----:B------:R4:W1:Y:S01]  /*0dc0*/  SYNCS.EXCH.64 URZ, [UR4+0x188], UR8 ;  /* 0x0001880804ff75b2 */ /* 0x0008620008000100 */
[----:B------:R4:W1:Y:S01]  /*0dd0*/  SYNCS.EXCH.64 URZ, [UR4+0x170], UR6 ;  /* 0x0001700604ff75b2 */ /* 0x0008620008000100 */
[----:B------:R4:W1:Y:S01]  /*0de0*/  SYNCS.EXCH.64 URZ, [UR4+0x190], UR8 ;  /* 0x0001900804ff75b2 */ /* 0x0008620008000100 */
[----:B------:R4:W1:Y:S01]  /*0df0*/  SYNCS.EXCH.64 URZ, [UR4+0x178], UR6 ;  /* 0x0001780604ff75b2 */ /* 0x0008620008000100 */
[----:B------:R4:W1:Y:S02]  /*0e00*/  SYNCS.EXCH.64 URZ, [UR4+0x198], UR8 ;  /* 0x0001980804ff75b2 */ /* 0x0008640008000100 */
[----:B----4-:R-:W-:Y:S01]  /*0e10*/  NOP ;  /* 0x0000000000007918 */ /* 0x010fe20000000000 */
.L_x_14:
[----:B------:R-:W4:Y:S01]  /*0e20*/  SHFL.IDX PT, R0, R81, RZ, 0x1f ;  /* 0x00001fff51007589 */ /* 0x000f2200000e0000 */
[----:B------:R-:W-:Y:S01]  /*0e30*/  ISETP.NE.OR P1, PT, RZ, UR13, !P1 ;  /* 0x0000000dff007c0c */ /* 0x000fe2000cf25670 */
[----:B------:R-:W-:Y:S01]  /*0e40*/  NOP ;  /* 0x0000000000007918 */ /* 0x000fe20000000000 */
[----:B----4-:R-:W-:-:S13]  /*0e50*/  ISETP.NE.AND P0, PT, R0, 0x3, PT ;  /* 0x000000030000780c */ /* 0x010fda0003f05270 */
[----:B------:R-:W-:Y:S05]  /*0e60*/  @P0 BRA `(.L_x_15) ;  /* 0x0000000000380947 */ /* 0x000fea0003800000 */
[----:B--2---:R-:W2:Y:S01]  /*0e70*/  S2UR UR5, SR_CgaCtaId ;  /* 0x00000000000579c3 */ /* 0x004ea20000008800 */
[----:B---3--:R-:W-:Y:S01]  /*0e80*/  UMOV UR4, 0x400 ;  /* 0x0000040000047882 */ /* 0x008fe20000000000 */
[----:B------:R-:W-:Y:S01]  /*0e90*/  UMOV UR6, 0x20 ;  /* 0x0000002000067882 */ /* 0x000fe20000000000 */
[----:B------:R-:W-:Y:S01]  /*0ea0*/  ELECT P0, URZ, PT ;  /* 0x0000000000ff782f */ /* 0x000fe20003800000 */
[----:B------:R-:W-:-:S04]  /*0eb0*/  UIADD3 UR6, UPT, UPT, -UR6, 0x100000, URZ ;  /* 0x0010000006067890 */ /* 0x000fc8000fffe1ff */
[----:B------:R-:W-:Y:S02]  /*0ec0*/  USHF.L.U32 UR7, UR6, 0xb, URZ ;  /* 0x0000000b06077899 */ /* 0x000fe400080006ff */
[----:B------:R-:W-:Y:S02]  /*0ed0*/  USHF.L.U32 UR6, UR6, 0x1, URZ ;  /* 0x0000000106067899 */ /* 0x000fe400080006ff */
[----:B--2---:R-:W-:Y:S01]  /*0ee0*/  ULEA UR4, UR5, UR4, 0x18 ;  /* 0x0000000405047291 */ /* 0x004fe2000f8ec0ff */
[----:B------:R-:W2:Y:S11]  /*0ef0*/  FENCE.VIEW.ASYNC.S ;  /* 0x00000000000073c6 */ /* 0x000eb60000000000 */
[----:B--2---:R4:W2:Y:S01]  /*0f00*/  SYNCS.EXCH.64 URZ, [UR4+0x1a0], UR6 ;  /* 0x0001a00604ff75b2 */ /* 0x0048a20008000100 */
[----:B------:R4:W3:Y:S01]  /*0f10*/  SYNCS.EXCH.64 URZ, [UR4+0x1b0], UR6 ;  /* 0x0001b00604ff75b2 */ /* 0x0008e20008000100 */
[----:B------:R4:W1:Y:S01]  /*0f20*/  SYNCS.EXCH.64 URZ, [UR4+0x1a8], UR6 ;  /* 0x0001a80604ff75b2 */ /* 0x0008620008000100 */
[----:B------:R4:W1:Y:S02]  /*0f30*/  SYNCS.EXCH.64 URZ, [UR4+0x1b8], UR6 ;  /* 0x0001b80604ff75b2 */ /* 0x0008640008000100 */
[----:B----4-:R-:W-:Y:S01]  /*0f40*/  NOP ;  /* 0x0000000000007918 */ /* 0x010fe20000000000 */
.L_x_15:
[----:B---3--:R-:W3:Y:S01]  /*0f50*/  S2UR UR7, SR_CgaCtaId ;  /* 0x00000000000779c3 */ /* 0x008ee20000008800 */
[----:B------:R-:W-:Y:S01]  /*0f60*/  VOTEU.ALL UP0, P1 ;  /* 0x0000000000ff7886 */ /* 0x000fe20000800000 */
[----:B--2---:R-:W-:Y:S01]  /*0f70*/  UMOV UR4, 0x20 ;  /* 0x0000002000047882 */ /* 0x004fe20000000000 */
[----:B------:R-:W-:Y:S01]  /*0f80*/  NOP ;  /* 0x0000000000007918 */ /* 0x000fe20000000000 */
[----:B------:R-:W-:Y:S01]  /*0f90*/  LOP3.LUT R0, R69, 0x1f, RZ, 0xc0, !PT ;  /* 0x0000001f45007812 */ /* 0x000fe200078ec0ff */
[----:B------:R-:W-:Y:S01]  /*0fa0*/  UISETP.NE.AND UP5, UPT, UR13, URZ, UPT ;  /* 0x000000ff0d00728c */ /* 0x000fe2000bfa5270 */
[----:B------:R-:W-:Y:S01]  /*0fb0*/  @!UP0 UMOV UR6, 0x400 ;  /* 0x0000040000068882 */ /* 0x000fe20000000000 */
[----:B------:R-:W-:-:S04]  /*0fc0*/  @!UP0 UIADD3 UR4, UPT, UPT, -UR4, 0x100000, URZ ;  /* 0x0010000004048890 */ /* 0x000fc8000fffe1ff */
[----:B------:R-:W-:Y:S02]  /*0fd0*/  @!UP0 USHF.L.U32 UR5, UR4, 0xb, URZ ;  /* 0x0000000b04058899 */ /* 0x000fe400080006ff */
[----:B------:R-:W-:Y:S02]  /*0fe0*/  @!UP0 USHF.L.U32 UR4, UR4, 0x1, URZ ;  /* 0x0000000104048899 */ /* 0x000fe400080006ff */
[----:B---3--:R-:W-:Y:S01]  /*0ff0*/  @!UP0 ULEA UR6, UR7, UR6, 0x18 ;  /* 0x0000000607068291 */ /* 0x008fe2000f8ec0ff */
[----:B------:R-:W2:Y:S01]  /*1000*/  LDCU UR7, c[0x0][0x36c] ;  /* 0x00006d80ff0777ac */ /* 0x000ea20008000800 */
[----:B------:R-:W-:Y:S01]  /*1010*/  VOTEU.ALL UP0, P1 ;  /* 0x0000000000ff7886 */ /* 0x000fe20000800000 */
[----:B------:R-:W3:Y:S09]  /*1020*/  FENCE.VIEW.ASYNC.S ;  /* 0x00000000000073c6 */ /* 0x000ef20000000000 */
[----:B---3--:R3:W4:Y:S01]  /*1030*/  @!UP0 SYNCS.EXCH.64 URZ, [UR6+0x1c0], UR4 ;  /* 0x0001c00406ff85b2 */ /* 0x0087220008000100 */
[----:B--2---:R-:W-:-:S09]  /*1040*/  UISETP.EQ.U32.AND UP6, UPT, UR7, 0x1, UPT ;  /* 0x000000010700788c */ /* 0x004fd2000bfc2070 */
[----:B---3--:R-:W-:Y:S05]  /*1050*/  BRA.U !UP6, `(.L_x_16) ;  /* 0x000000010e087547 */ /* 0x008fea000b800000 */
[----:B-1--4-:R-:W-:Y:S01]  /*1060*/  UCGABAR_ARV ;  /* 0x00000000000079c7 */ /* 0x012fe20008000000 */
[----:B------:R-:W-:Y:S05]  /*1070*/  BRA `(.L_x_17) ;  /* 0x0000000000047947 */ /* 0x000fea0003800000 */
.L_x_16:
[----:B-1--4-:R-:W-:Y:S01]  /*1080*/  NOP ;  /* 0x0000000000007918 */ /* 0x012fe20000000000 */
.L_x_17:
[----:B------:R-:W1:Y:S01]  /*1090*/  S2UR UR22, SR_CTAID.X ;  /* 0x00000000001679c3 */ /* 0x000e620000002500 */
[----:B------:R-:W-:-:S05]  /*10a0*/  CS2R.32 R3, SR_CgaSize ;  /* 0x0000000000037805 */ /* 0x000fca0000008a00 */
[----:B------:R-:W-:-:S05]  /*10b0*/  IMAD R3, R3, -0xa0, RZ ;  /* 0xffffff6003037824 */ /* 0x000fca00078e02ff */
[----:B------:R-:W-:-:S14]  /*10c0*/  R2UR UR5, R3 ;  /* 0x00000000030572ca */ /* 0x000fdc00000e0000 */
[----:B------:R-:W2:Y:S01]  /*10d0*/  LDCU UR5, c[0x0][UR5+0x2b0] ;  /* 0x00005600050577ac */ /* 0x000ea20008000800 */
[----:B------:R-:W-:-:S05]  /*10e0*/  CS2R.32 R3, SR_CgaSize ;  /* 0x0000000000037805 */ /* 0x000fca0000008a00 */
[----:B------:R-:W-:-:S05]  /*10f0*/  IMAD R3, R3, -0xa0, RZ ;  /* 0xffffff6003037824 */ /* 0x000fca00078e02ff */
[----:B------:R-:W-:-:S14]  /*1100*/  R2UR UR4, R3 ;  /* 0x00000000030472ca */ /* 0x000fdc00000e0000 */
[----:B------:R-:W3:Y:S01]  /*1110*/  LDCU UR4, c[0x0][UR4+0x2b4] ;  /* 0x00005680040477ac */ /* 0x000ee20008000800 */
[----:B------:R-:W4:Y:S01]  /*1120*/  S2UR UR46, SR_CTAID.Y ;  /* 0x00000000002e79c3 */ /* 0x000f220000002600 */
[----:B------:R-:W-:-:S05]  /*1130*/  CS2R.32 R3, SR_CgaSize ;  /* 0x0000000000037805 */ /* 0x000fca0000008a00 */
[----:B------:R-:W-:-:S05]  /*1140*/  IMAD R3, R3, -0xa0, RZ ;  /* 0xffffff6003037824 */ /* 0x000fca00078e02ff */
[----:B------:R-:W-:-:S14]  /*1150*/  R2UR UR55, R3 ;  /* 0x00000000033772ca */ /* 0x000fdc00000e0000 */
[----:B------:R-:W3:Y:S01]  /*1160*/  LDCU UR55, c[0x0][UR55+0x2a0] ;  /* 0x00005400373777ac */ /* 0x000ee20008000800 */
[----:B------:R-:W-:-:S05]  /*1170*/  CS2R.32 R3, SR_CgaSize ;  /* 0x0000000000037805 */ /* 0x000fca0000008a00 */
[----:B------:R-:W-:-:S05]  /*1180*/  IMAD R3, R3, -0xa0, RZ ;  /* 0xffffff6003037824 */ /* 0x000fca00078e02ff */
[----:B------:R-:W-:-:S14]  /*1190*/  R2UR UR59, R3 ;  /* 0x00000000033b72ca */ /* 0x000fdc00000e0000 */
[----:B------:R-:W3:Y:S01]  /*11a0*/  LDCU UR59, c[0x0][UR59+0x2a4] ;  /* 0x000054803b3b77ac */ /* 0x000ee20008000800 */
[----:B------:R-:W3:Y:S01]  /*11b0*/  S2UR UR7, SR_CgaCtaId ;  /* 0x00000000000779c3 */ /* 0x000ee20000008800 */
[----:B------:R-:W-:Y:S01]  /*11c0*/  UISETP.GT.U32.AND UP0, UPT, UR48, 0xffff, UPT ;  /* 0x0000ffff3000788c */ /* 0x000fe2000bf04070 */
[----:B------:R-:W3:Y:S01]  /*11d0*/  LDCU UR20, c[0x0][0xb24] ;  /* 0x00016480ff1477ac */ /* 0x000ee20008000800 */
[----:B------:R-:W3:Y:S01]  /*11e0*/  LDCU UR42, c[0x0][0xb24] ;  /* 0x00016480ff2a77ac */ /* 0x000ee20008000800 */
[----:B-1----:R-:W-:Y:S01]  /*11f0*/  I2FP.F32.U32 R3, UR22 ;  /* 0x0000001600037c45 */ /* 0x002fe20008201000 */
[----:B------:R-:W1:Y:S04]  /*1200*/  LDCU UR25, c[0x0][0xb30] ;  /* 0x00016600ff1977ac */ /* 0x000e680008000800 */
[----:B--2---:R-:W-:Y:S01]  /*1210*/  FMUL R3, R3, UR5 ;  /* 0x0000000503037c20 */ /* 0x004fe20008400000 */
[----:B------:R-:W-:Y:S01]  /*1220*/  USEL UR5, UR48, 0xffff, !UP0 ;  /* 0x0000ffff30057887 */ /* 0x000fe2000c000000 */
[----:B----4-:R-:W-:-:S04]  /*1230*/  I2FP.F32.U32 R2, UR46 ;  /* 0x0000002e00027c45 */ /* 0x010fc80008201000 */
[----:B------:R-:W2:Y:S01]  /*1240*/  F2I.U32.TRUNC.NTZ R3, R3 ;  /* 0x0000000300037305 */ /* 0x000ea2000020f000 */
[----:B------:R-:W-:Y:S01]  /*1250*/  ULOP3.LUT UR24, UR5, 0xffff, URZ, 0xc0, !UPT ;  /* 0x0000ffff05187892 */ /* 0x000fe2000f8ec0ff */
[----:B---3--:R-:W-:Y:S01]  /*1260*/  FMUL R2, R2, UR4 ;  /* 0x0000000402027c20 */ /* 0x008fe20008400000 */
[----:B------:R-:W-:-:S05]  /*1270*/  USHF.L.U32 UR28, UR7, 0x9, URZ ;  /* 0x00000009071c7899 */ /* 0x000fca00080006ff */
[----:B------:R-:W3:Y:S01]  /*1280*/  F2I.U32.TRUNC.NTZ R2, R2 ;  /* 0x0000000200027305 */ /* 0x000ee2000020f000 */
[----:B--2---:R-:W-:Y:S02]  /*1290*/  R2UR UR4, R3 ;  /* 0x00000000030472ca */ /* 0x004fe400000e0000 */
[----:B------:R-:W-:Y:S02]  /*12a0*/  PRMT R3, RZ, 0x7610, R3 ;  /* 0x00007610ff037816 */ /* 0x000fe40000000003 */
[----:B---3--:R-:W-:Y:S02]  /*12b0*/  R2UR UR6, R2 ;  /* 0x00000000020672ca */ /* 0x008fe400000e0000 */
[----:B------:R-:W-:-:S07]  /*12c0*/  PRMT R2, RZ, 0x7610, R2 ;  /* 0x00007610ff027816 */ /* 0x000fce0000000002 */
[----:B------:R-:W-:-:S04]  /*12d0*/  UIADD3 UR5, UPT, UPT, -UR4, URZ, URZ ;  /* 0x000000ff04057290 */ /* 0x000fc8000fffe1ff */
[----:B------:R-:W-:Y:S02]  /*12e0*/  UIMAD UR55, UR55, UR5, UR22 ;  /* 0x00000005373772a4 */ /* 0x000fe4000f8e0216 */
[----:B------:R-:W-:-:S04]  /*12f0*/  UIADD3 UR4, UPT, UPT, -UR6, URZ, URZ ;  /* 0x000000ff06047290 */ /* 0x000fc8000fffe1ff */
[----:B------:R-:W-:Y:S01]  /*1300*/  UIMAD UR59, UR59, UR4, UR46 ;  /* 0x000000043b3b72a4 */ /* 0x000fe2000f8e022e */
[----:B-1----:R-:W-:Y:S11]  /*1310*/  BRA.U UP5, `(.L_x_18) ;  /* 0x0000000105647547 */ /* 0x002ff6000b800000 */
[----:B------:R-:W-:Y:S02]  /*1320*/  UISETP.NE.AND UP0, UPT, UR59, URZ, UPT ;  /* 0x000000ff3b00728c */ /* 0x000fe4000bf05270 */
[----:B------:R-:W-:Y:S02]  /*1330*/  ULOP3.LUT UR4, UR55, 0x2, URZ, 0x3c, !UPT ;  /* 0x0000000237047892 */ /* 0x000fe4000f8e3cff */
[----:B------:R-:W-:Y:S02]  /*1340*/  UISETP.GT.U32.AND UP2, UPT, UR55, 0x1, UP0 ;  /* 0x000000013700788c */ /* 0x000fe40008744070 */
[----:B------:R-:W-:Y:S02]  /*1350*/  ULOP3.LUT UR5, UR55, 0x4, URZ, 0x3c, !UPT ;  /* 0x0000000437057892 */ /* 0x000fe4000f8e3cff */
[----:B------:R-:W-:Y:S02]  /*1360*/  USEL UR8, URZ, 0x1, UP2 ;  /* 0x00000001ff087887 */ /* 0x000fe40009000000 */
[----:B------:R-:W-:-:S02]  /*1370*/  USEL UR7, URZ, 0x2, UP2 ;  /* 0x00000002ff077887 */ /* 0x000fc40009000000 */
[----:B------:R-:W-:Y:S02]  /*1380*/  UISETP.GT.U32.AND UP2, UPT, UR4, 0x1, UP0 ;  /* 0x000000010400788c */ /* 0x000fe40008744070 */
[----:B------:R-:W-:Y:S02]  /*1390*/  ULOP3.LUT UR4, UR55, 0x6, URZ, 0x3c, !UPT ;  /* 0x0000000637047892 */ /* 0x000fe4000f8e3cff */
[----:B------:R-:W-:Y:S02]  /*13a0*/  USEL UR6, URZ, 0x4, UP2 ;  /* 0x00000004ff067887 */ /* 0x000fe40009000000 */
[----:B------:R-:W-:Y:S02]  /*13b0*/  USEL UR9, URZ, 0x8, UP2 ;  /* 0x00000008ff097887 */ /* 0x000fe40009000000 */
[----:B------:R-:W-:Y:S02]  /*13c0*/  UISETP.GT.U32.AND UP2, UPT, UR5, 0x1, UP0 ;  /* 0x000000010500788c */ /* 0x000fe40008744070 */
[----:B------:R-:W-:-:S02]  /*13d0*/  UISETP.GT.U32.AND UP0, UPT, UR4, 0x1, UP0 ;  /* 0x000000010400788c */ /* 0x000fc40008704070 */
[----:B------:R-:W-:Y:S02]  /*13e0*/  USEL UR4, URZ, 0x10, UP2 ;  /* 0x00000010ff047887 */ /* 0x000fe40009000000 */
[----:B------:R-:W-:Y:S02]  /*13f0*/  UIADD3 UR5, UPT, UPT, UR6, UR7, UR8 ;  /* 0x0000000706057290 */ /* 0x000fe4000fffe008 */
[----:B------:R-:W-:Y:S02]  /*1400*/  USEL UR7, URZ, 0x40, UP0 ;  /* 0x00000040ff077887 */ /* 0x000fe40008000000 */
[----:B------:R-:W-:Y:S02]  /*1410*/  USEL UR8, URZ, 0x20, UP2 ;  /* 0x00000020ff087887 */ /* 0x000fe40009000000 */
[----:B------:R-:W-:Y:S02]  /*1420*/  UIADD3 UR5, UPT, UPT, UR4, UR5, UR9 ;  /* 0x0000000504057290 */ /* 0x000fe4000fffe009 */
[----:B------:R-:W-:-:S02]  /*1430*/  ULOP3.LUT UR4, UR55, 0xfffffffe, URZ, 0xc0, !UPT ;  /* 0xfffffffe37047892 */ /* 0x000fc4000f8ec0ff */
[----:B------:R-:W-:Y:S02]  /*1440*/  USEL UR6, URZ, 0x80, UP0 ;  /* 0x00000080ff067887 */ /* 0x000fe40008000000 */
[----:B------:R-:W-:-:S03]  /*1450*/  UIADD3 UR5, UPT, UPT, UR7, UR5, UR8 ;  /* 0x0000000507057290 */ /* 0x000fc6000fffe008 */
[----:B------:R-:W-:Y:S01]  /*1460*/  UMOV UR7, 0x3 ;  /* 0x0000000300077882 */ /* 0x000fe20000000000 */
[----:B------:R-:W-:Y:S02]  /*1470*/  UIADD3 UR5, UPT, UPT, UR5, UR6, URZ ;  /* 0x0000000605057290 */ /* 0x000fe4000fffe0ff */
[----:B------:R-:W-:-:S04]  /*1480*/  USHF.L.U32 UR4, UR7, UR4, URZ ;  /* 0x0000000407047299 */ /* 0x000fc800080006ff */
[----:B------:R-:W-:Y:S02]  /*1490*/  MOV R3, UR5 ;  /* 0x0000000500037c02 */ /* 0x000fe40008000f00 */
[----:B------:R-:W-:-:S07]  /*14a0*/  MOV R2, UR4 ;  /* 0x0000000400027c02 */ /* 0x000fce0008000f00 */
.L_x_18:
[----:B------:R-:W1:Y:S01]  /*14b0*/  S2UR UR36, SR_CTAID.Z ;  /* 0x00000000002479c3 */ /* 0x000e620000002700 */
[----:B------:R-:W-:Y:S01]  /*14c0*/  UISETP.GE.AND UP0, UPT, UR20, 0x1, UPT ;  /* 0x000000011400788c */ /* 0x000fe2000bf06270 */
[----:B------:R-:W-:Y:S01]  /*14d0*/  UMOV UR26, 0x55 ;  /* 0x00000055001a7882 */ /* 0x000fe20000000000 */
[----:B------:R-:W-:-:S07]  /*14e0*/  UMOV UR45, UR22 ;  /* 0x00000016002d7c82 */ /* 0x000fce0008000000 */
[----:B------:R-:W-:Y:S05]  /*14f0*/  BRA.U !UP0, `(.L_x_19) ;  /* 0x0000000108d47547 */ /* 0x000fea000b800000 */
[----:B------:R-:W2:Y:S01]  /*1500*/  LDCU.128 UR16, c[0x0][0xb10] ;  /* 0x00016200ff1077ac */ /* 0x000ea20008000c00 */
[----:B------:R-:W3:Y:S01]  /*1510*/  LDCU UR12, c[0x0][0x370] ;  /* 0x00006e00ff0c77ac */ /* 0x000ee20008000800 */
[----:B------:R-:W4:Y:S01]  /*1520*/  LDCU UR8, c[0x0][0x374] ;  /* 0x00006e80ff0877ac */ /* 0x000f220008000800 */
[----:B------:R-:W1:Y:S01]  /*1530*/  LDCU UR21, c[0x0][0xb0c] ;  /* 0x00016180ff1577ac */ /* 0x000e620008000800 */
[----:B------:R-:W1:Y:S01]  /*1540*/  LDCU UR23, c[0x0][0xb20] ;  /* 0x00016400ff1777ac */ /* 0x000e620008000800 */
[----:B--2---:R-:W-:Y:S01]  /*1550*/  UIMAD.WIDE.U32 UR4, UR22, UR16, URZ ;  /* 0x00000010160472a5 */ /* 0x004fe2000f8e00ff */
[----:B------:R-:W2:Y:S01]  /*1560*/  LDCU.64 UR14, c[0x0][0xb28] ;  /* 0x00016500ff0e77ac */ /* 0x000ea20008000a00 */
[----:B------:R-:W-:-:S05]  /*1570*/  UISETP.NE.AND UP3, UPT, UR18, 0x1, UPT ;  /* 0x000000011200788c */ /* 0x000fca000bf65270 */
[----:B------:R-:W-:Y:S01]  /*1580*/  UMOV UR4, UR5 ;  /* 0x0000000500047c82 */ /* 0x000fe20008000000 */
[----:B---3--:R-:W-:Y:S02]  /*1590*/  UIMAD.WIDE.U32 UR6, UR12, UR16, URZ ;  /* 0x000000100c0672a5 */ /* 0x008fe4000f8e00ff */
[----:B------:R-:W-:Y:S02]  /*15a0*/  USHF.R.U32.HI UR9, URZ, UR17, UR4 ;  /* 0x00000011ff097299 */ /* 0x000fe40008011604 */
[----:B----4-:R-:W-:Y:S02]  /*15b0*/  UIMAD.WIDE.U32 UR4, UR8, UR19, URZ ;  /* 0x00000013080472a5 */ /* 0x010fe4000f8e00ff */
[----:B-1----:R-:W-:Y:S01]  /*15c0*/  UISETP.NE.AND UP0, UPT, UR21, 0x1, UPT ;  /* 0x000000011500788c */ /* 0x002fe2000bf05270 */
[----:B------:R-:W-:Y:S01]  /*15d0*/  UMOV UR6, UR7 ;  /* 0x0000000700067c82 */ /* 0x000fe20008000000 */
[----:B------:R-:W-:-:S03]  /*15e0*/  UISETP.NE.AND UP2, UPT, UR20, 0x1, UPT ;  /* 0x000000011400788c */ /* 0x000fc6000bf45270 */
[----:B------:R-:W-:Y:S01]  /*15f0*/  UMOV UR4, UR5 ;  /* 0x0000000500047c82 */ /* 0x000fe20008000000 */
[----:B------:R-:W-:Y:S02]  /*1600*/  USEL UR45, UR22, UR9, !UP0 ;  /* 0x00000009162d7287 */ /* 0x000fe4000c000000 */
[----:B------:R-:W-:-:S03]  /*1610*/  @UP3 USHF.R.U32.HI UR8, URZ, UR23, UR4 ;  /* 0x00000017ff083299 */ /* 0x000fc60008011604 */
[----:B------:R-:W-:Y:S02]  /*1620*/  @UP0 USHF.R.U32.HI UR12, URZ, UR17, UR6 ;  /* 0x00000011ff0c0299 */ /* 0x000fe40008011606 */
[----:B------:R-:W-:Y:S02]  /*1630*/  UIMAD.WIDE.U32 UR6, UR46, UR19, URZ ;  /* 0x000000132e0672a5 */ /* 0x000fe4000f8e00ff */
[----:B--2---:R-:W-:Y:S02]  /*1640*/  UIMAD.WIDE.U32 UR4, UR8, UR14, URZ ;  /* 0x0000000e080472a5 */ /* 0x004fe4000f8e00ff */
[----:B------:R-:W-:-:S03]  /*1650*/  UIMAD.WIDE.U32 UR10, UR12, UR14, URZ ;  /* 0x0000000e0c0a72a5 */ /* 0x000fc6000f8e00ff */
[----:B------:R-:W-:Y:S02]  /*1660*/  UMOV UR6, UR7 ;  /* 0x0000000700067c82 */ /* 0x000fe40008000000 */
[----:B------:R-:W-:Y:S01]  /*1670*/  UMOV UR4, UR5 ;  /* 0x0000000500047c82 */ /* 0x000fe20008000000 */
[----:B------:R-:W-:Y:S02]  /*1680*/  USHF.R.U32.HI UR6, URZ, UR23, UR6 ;  /* 0x00000017ff067299 */ /* 0x000fe40008011606 */
[----:B------:R-:W-:Y:S01]  /*1690*/  @UP2 USHF.R.U32.HI UR8, URZ, UR15, UR4 ;  /* 0x0000000fff082299 */ /* 0x000fe20008011604 */
[----:B------:R-:W-:Y:S01]  /*16a0*/  UMOV UR5, UR11 ;  /* 0x0000000b00057c82 */ /* 0x000fe20008000000 */
[----:B------:R-:W-:Y:S02]  /*16b0*/  USEL UR4, UR46, UR6, !UP3 ;  /* 0x000000062e047287 */ /* 0x000fe4000d800000 */
[----:B------:R-:W-:Y:S02]  /*16c0*/  @UP2 USHF.R.U32.HI UR12, URZ, UR15, UR5 ;  /* 0x0000000fff0c2299 */ /* 0x000fe40008011605 */
[----:B------:R-:W-:-:S02]  /*16d0*/  UIMAD UR5, UR8, UR20, URZ ;  /* 0x00000014080572a4 */ /* 0x000fc4000f8e02ff */
[----:B------:R-:W-:Y:S02]  /*16e0*/  UIMAD UR8, UR12, UR20, URZ ;  /* 0x000000140c0872a4 */ /* 0x000fe4000f8e02ff */
[----:B------:R-:W-:Y:S02]  /*16f0*/  UISETP.GE.AND UP0, UPT, UR4, UR5, UPT ;  /* 0x000000050400728c */ /* 0x000fe4000bf06270 */
[----:B------:R-:W-:Y:S02]  /*1700*/  UIMAD.WIDE.U32 UR6, UR4, UR14, URZ ;  /* 0x0000000e040672a5 */ /* 0x000fe4000f8e00ff */
[----:B------:R-:W-:Y:S02]  /*1710*/  UISETP.GE.OR UP0, UPT, UR45, UR8, UP0 ;  /* 0x000000082d00728c */ /* 0x000fe40008706670 */
[----:B------:R-:W-:Y:S02]  /*1720*/  UIMAD.WIDE.U32 UR8, UR45, UR14, URZ ;  /* 0x0000000e2d0872a5 */ /* 0x000fe4000f8e00ff */
[----:B------:R-:W-:Y:S01]  /*1730*/  UIADD3 UR8, UPT, UPT, -UR45, URZ, URZ ;  /* 0x000000ff2d087290 */ /* 0x000fe2000fffe1ff */
[----:B------:R-:W-:Y:S01]  /*1740*/  UMOV UR5, UR7 ;  /* 0x0000000700057c82 */ /* 0x000fe20008000000 */
[----:B------:R-:W-:-:S02]  /*1750*/  UIADD3 UR7, UPT, UPT, -UR4, URZ, URZ ;  /* 0x000000ff04077290 */ /* 0x000fc4000fffe1ff */
[----:B------:R-:W-:-:S03]  /*1760*/  USHF.R.U32.HI UR5, URZ, UR15, UR5 ;  /* 0x0000000fff057299 */ /* 0x000fc60008011605 */
[----:B------:R-:W-:Y:S01]  /*1770*/  @!UP0 UMOV UR6, UR9 ;  /* 0x0000000900068c82 */ /* 0x000fe20008000000 */
[----:B------:R-:W-:Y:S02]  /*1780*/  UIMAD UR46, UR18, UR7, UR46 ;  /* 0x00000007122e72a4 */ /* 0x000fe4000f8e022e */
[----:B------:R-:W-:Y:S02]  /*1790*/  USEL UR5, UR4, UR5, !UP2 ;  /* 0x0000000504057287 */ /* 0x000fe4000d000000 */
[----:B------:R-:W-:Y:S02]  /*17a0*/  @!UP0 USHF.R.U32.HI UR6, URZ, UR15, UR6 ;  /* 0x0000000fff068299 */ /* 0x000fe40008011606 */
[----:B------:R-:W-:Y:S02]  /*17b0*/  UIADD3 UR7, UPT, UPT, -UR5, URZ, URZ ;  /* 0x000000ff05077290 */ /* 0x000fe4000fffe1ff */
[----:B------:R-:W-:Y:S02]  /*17c0*/  @!UP0 USEL UR6, UR45, UR6, !UP2 ;  /* 0x000000062d068287 */ /* 0x000fe4000d000000 */
[----:B------:R-:W-:-:S02]  /*17d0*/  UIMAD UR7, UR20, UR7, UR4 ;  /* 0x00000007140772a4 */ /* 0x000fc4000f8e0204 */
[----:B------:R-:W-:Y:S02]  /*17e0*/  @!UP0 UIADD3 UR5, UPT, UPT, UR5, -UR6, URZ ;  /* 0x8000000605058290 */ /* 0x000fe4000fffe0ff */
[----:B------:R-:W-:Y:S02]  /*17f0*/  @!UP0 UIMAD UR7, UR7, UR12, UR6 ;  /* 0x0000000c070782a4 */ /* 0x000fe4000f8e0206 */
[----:B------:R-:W-:Y:S02]  /*1800*/  @!UP0 UIMAD UR4, UR5, UR20, UR45 ;  /* 0x00000014050482a4 */ /* 0x000fe4000f8e022d */
[----:B------:R-:W-:Y:S02]  /*1810*/  UIMAD UR5, UR21, UR8, UR22 ;  /* 0x00000008150572a4 */ /* 0x000fe4000f8e0216 */
[----:B------:R-:W-:Y:S01]  /*1820*/  UIMAD UR46, UR4, UR18, UR46 ;  /* 0x00000012042e72a4 */ /* 0x000fe2000f8e022e */
[----:B------:R-:W-:Y:S02]  /*1830*/  @!UP0 UMOV UR45, UR7 ;  /* 0x00000007002d8c82 */ /* 0x000fe40008000000 */
[----:B------:R-:W-:-:S12]  /*1840*/  UIMAD UR45, UR45, UR21, UR5 ;  /* 0x000000152d2d72a4 */ /* 0x000fd8000f8e0205 */
.L_x_19:
[----:B------:R-:W-:Y:S02]  /*1850*/  UISETP.NE.AND UP2, UPT, UR25, 0x1, UPT ;  /* 0x000000011900788c */ /* 0x000fe4000bf45270 */
[----:B------:R-:W-:Y:S02]  /*1860*/  UISETP.NE.AND UP0, UPT, UR13, 0x2, UPT ;  /* 0x000000020d00788c */ /* 0x000fe4000bf05270 */
[----:B------:R-:W-:Y:S02]  /*1870*/  ULOP3.LUT UR28, UR28, 0xc00, URZ, 0xc0, !UPT ;  /* 0x00000c001c1c7892 */ /* 0x000fe4000f8ec0ff */
[----:B------:R-:W-:-:S03]  /*1880*/  USHF.L.U32 UR24, UR26, UR24, URZ ;  /* 0x000000181a187299 */ /* 0x000fc600080006ff */
[----:B------:R-:W-:Y:S09]  /*1890*/  BRA.U UP2, `(.L_x_20) ;  /* 0x0000000102407547 */ /* 0x000ff2000b800000 */
[----:B------:R-:W2:Y:S01]  /*18a0*/  LDCU.128 UR8, c[0x0][0xb10] ;  /* 0x00016200ff0877ac */ /* 0x000ea20008000c00 */
[----:B------:R-:W3:Y:S01]  /*18b0*/  LDCU UR12, c[0x0][0xb0c] ;  /* 0x00016180ff0c77ac */ /* 0x000ee20008000800 */
[----:B------:R-:W4:Y:S01]  /*18c0*/  LDCU UR14, c[0x0][0xb20] ;  /* 0x00016400ff0e77ac */ /* 0x000f220008000800 */
[----:B--2---:R-:W-:Y:S02]  /*18d0*/  UIMAD.WIDE.U32 UR4, UR45, UR8, URZ ;  /* 0x000000082d0472a5 */ /* 0x004fe4000f8e00ff */
[----:B------:R-:W-:Y:S02]  /*18e0*/  UIMAD.WIDE.U32 UR6, UR46, UR11, URZ ;  /* 0x0000000b2e0672a5 */ /* 0x000fe4000f8e00ff */
[----:B---3--:R-:W-:Y:S02]  /*18f0*/  UISETP.NE.AND UP2, UPT, UR12, 0x1, UPT ;  /* 0x000000010c00788c */ /* 0x008fe4000bf45270 */
[----:B------:R-:W-:-:S03]  /*1900*/  USHF.R.U32.HI UR5, URZ, UR9, UR5 ;  /* 0x00000009ff057299 */ /* 0x000fc60008011605 */
[----:B------:R-:W-:Y:S01]  /*1910*/  UMOV UR4, UR7 ;  /* 0x0000000700047c82 */ /* 0x000fe20008000000 */
[----:B------:R-:W-:Y:S02]  /*1920*/  USEL UR5, UR45, UR5, !UP2 ;  /* 0x000000052d057287 */ /* 0x000fe4000d000000 */
[----:B------:R-:W-:Y:S02]  /*1930*/  UISETP.NE.AND UP2, UPT, UR10, 0x1, UPT ;  /* 0x000000010a00788c */ /* 0x000fe4000bf45270 */
[----:B----4-:R-:W-:-:S04]  /*1940*/  USHF.R.U32.HI UR4, URZ, UR14, UR4 ;  /* 0x0000000eff047299 */ /* 0x010fc80008011604 */
[----:B------:R-:W-:-:S04]  /*1950*/  USEL UR4, UR46, UR4, !UP2 ;  /* 0x000000042e047287 */ /* 0x000fc8000d000000 */
[----:B------:R-:W-:Y:S02]  /*1960*/  UIADD3 UR6, UPT, UPT, -UR4, UR5, URZ ;  /* 0x0000000504067290 */ /* 0x000fe4000fffe1ff */
[----:B------:R-:W-:Y:S02]  /*1970*/  UIADD3 UR4, UPT, UPT, UR4, -UR5, URZ ;  /* 0x8000000504047290 */ /* 0x000fe4000fffe0ff */
[----:B------:R-:W-:Y:S02]  /*1980*/  UIMAD UR46, UR6, UR10, UR46 ;  /* 0x0000000a062e72a4 */ /* 0x000fe4000f8e022e */
[----:B------:R-:W-:-:S12]  /*1990*/  UIMAD UR45, UR4, UR12, UR45 ;  /* 0x0000000c042d72a4 */ /* 0x000fd8000f8e022d */
.L_x_20:
[----:B------:R-:W-:Y:S05]  /*19a0*/  BRA.U !UP6, `(.L_x_21) ;  /* 0x000000010e0c7547 */ /* 0x000fea000b800000 */
[----:B------:R-:W-:Y:S01]  /*19b0*/  UCGABAR_WAIT ;  /* 0x0000000000007dc7 */ /* 0x000fe20008000000 */
[----:B------:R-:W-:Y:S01]  /*19c0*/  CCTL.IVALL ;  /* 0x00000000ff00798f */ /* 0x000fe20002000000 */
[----:B------:R-:W-:Y:S05]  /*19d0*/  BRA `(.L_x_22) ;  /* 0x0000000000047947 */ /* 0x000fea0003800000 */
.L_x_21:
[----:B------:R-:W-:Y:S06]  /*19e0*/  BAR.SYNC.DEFER_BLOCKING 0x0 ;  /* 0x0000000000007b1d */ /* 0x000fec0000010000 */
.L_x_22:
[----:B------:R-:W-:Y:S05]  /*19f0*/  BRA.U UP0, `(.L_x_23) ;  /* 0x0000001900d47547 */ /* 0x000fea000b800000 */
[----:B------:R-:W2:Y:S01]  /*1a00*/  LDCU UR6, c[0x0][0x38c] ;  /* 0x00007180ff0677ac */ /* 0x000ea20008000800 */
[----:B------:R-:W3:Y:S01]  /*1a10*/  S2UR UR9, SR_CgaCtaId ;  /* 0x00000000000979c3 */ /* 0x000ee20000008800 */
[----:B------:R-:W-:Y:S01]  /*1a20*/  PLOP3.LUT P1, PT, PT, PT, UP4, 0x80, 0x8 ;  /* 0x000000000008781c */ /* 0x000fe20003f2f048 */
[----:B------:R-:W-:Y:S01]  /*1a30*/  IMAD.MOV.U32 R12, RZ, RZ, 0x1 ;  /* 0x00000001ff0c7424 */ /* 0x000fe200078e00ff */
[----:B------:R-:W-:Y:S01]  /*1a40*/  USHF.L.U32 UR7, UR22, 0x5, URZ ;  /* 0x0000000516077899 */ /* 0x000fe200080006ff */
[----:B------:R-:W-:Y:S01]  /*1a50*/  ISETP.NE.AND P2, PT, R0, RZ, P3 ;  /* 0x000000ff0000720c */ /* 0x000fe20001f45270 */
[----:B------:R-:W-:Y:S01]  /*1a60*/  UMOV UR8, 0x400 ;  /* 0x0000040000087882 */ /* 0x000fe20000000000 */
[----:B------:R-:W-:Y:S01]  /*1a70*/  UISETP.NE.AND UP1, UPT, UR13, URZ, UPT ;  /* 0x000000ff0d00728c */ /* 0x000fe2000bf25270 */
[----:B------:R-:W-:Y:S02]  /*1a80*/  PLOP3.LUT P1, PT, P1, PT, PT, 0x8, 0x80 ;  /* 0x000000000080781c */ /* 0x000fe40000f2e170 */
[----:B------:R-:W-:Y:S01]  /*1a90*/  CS2R R10, SRZ ;  /* 0x00000000000a7805 */ /* 0x000fe2000001ff00 */
[----:B------:R-:W-:Y:S01]  /*1aa0*/  IMAD.MOV.U32 R9, RZ, RZ, RZ ;  /* 0x000000ffff097224 */ /* 0x000fe200078e00ff */
[----:B------:R-:W4:Y:S01]  /*1ab0*/  LDCU UR39, c[0x0][0x370] ;  /* 0x00006e00ff2777ac */ /* 0x000f220008000800 */
[----:B------:R-:W-:Y:S01]  /*1ac0*/  IMAD.MOV.U32 R8, RZ, RZ, 0x1 ;  /* 0x00000001ff087424 */ /* 0x000fe200078e00ff */
[----:B------:R-:W-:Y:S01]  /*1ad0*/  USEL UR21, UR43, 0x2, UP1 ;  /* 0x000000022b157887 */ /* 0x000fe20008800000 */
[----:B------:R-:W1:Y:S01]  /*1ae0*/  LDCU.64 UR26, c[0x0][0x348] ;  /* 0x00006900ff1a77ac */ /* 0x000e620008000a00 */
[----:B--2---:R-:W-:-:S02]  /*1af0*/  UIADD3 UR5, UPT, UPT, UR6, 0x7f, URZ ;  /* 0x0000007f06057890 */ /* 0x004fc4000fffe0ff */
[----:B------:R-:W-:Y:S02]  /*1b00*/  UIADD3 UR48, UPT, UPT, UR6, 0xfe, URZ ;  /* 0x000000fe06307890 */ /* 0x000fe4000fffe0ff */
[----:B------:R-:W-:Y:S02]  /*1b10*/  USHF.R.S32.HI UR4, URZ, 0x1f, UR5 ;  /* 0x0000001fff047899 */ /* 0x000fe40008011405 */
[----:B---3--:R-:W-:Y:S02]  /*1b20*/  ULEA UR13, UR9, UR8, 0x18 ;  /* 0x00000008090d7291 */ /* 0x008fe4000f8ec0ff */
[----:B------:R-:W-:Y:S02]  /*1b30*/  ULEA.HI UR4, UR4, UR5, URZ, 0x7 ;  /* 0x0000000504047291 */ /* 0x000fe4000f8f38ff */
[----:B------:R-:W-:Y:S02]  /*1b40*/  UIADD3 UR5, UPT, UPT, UR6, -0x1, URZ ;  /* 0xffffffff06057890 */ /* 0x000fe4000fffe0ff */
[----:B------:R-:W-:-:S02]  /*1b50*/  USHF.R.S32.HI UR41, URZ, 0x7, UR4 ;  /* 0x00000007ff297899 */ /* 0x000fc40008011404 */
[----:B------:R-:W-:Y:S02]  /*1b60*/  UISETP.GE.U32.AND UP2, UPT, UR5, -0xff, UPT ;  /* 0xffffff010500788c */ /* 0x000fe4000bf46070 */
[----:B------:R-:W-:Y:S02]  /*1b70*/  UISETP.LT.U32.AND UP0, UPT, UR41, 0x12, UPT ;  /* 0x000000122900788c */ /* 0x000fe4000bf01070 */
[----:B------:R-:W-:Y:S02]  /*1b80*/  ULOP3.LUT UR5, UR7, 0x20, URZ, 0xc0, !UPT ;  /* 0x0000002007057892 */ /* 0x000fe4000f8ec0ff */
[----:B------:R-:W-:Y:S02]  /*1b90*/  USEL UR40, UR41, 0x12, UP0 ;  /* 0x0000001229287887 */ /* 0x000fe40008000000 */
[----:B------:R-:W-:Y:S02]  /*1ba0*/  USHF.L.U32 UR49, UR22, 0x6, URZ ;  /* 0x0000000616317899 */ /* 0x000fe400080006ff */
[----:B------:R-:W-:-:S02]  /*1bb0*/  UIADD3 UR4, UPT, UPT, UR40, -0x1, URZ ;  /* 0xffffffff28047890 */ /* 0x000fc4000fffe0ff */
[----:B------:R-:W-:Y:S01]  /*1bc0*/  @UP2 UIADD3 UR4, UPT, UPT, UR40, URZ, URZ ;  /* 0x000000ff28042290 */ /* 0x000fe2000fffe0ff */
[----:B------:R-:W2:Y:S01]  /*1bd0*/  LDCU UR38, c[0x0][0x374] ;  /* 0x00006e80ff2677ac */ /* 0x000ea20008000800 */
[----:B------:R-:W-:Y:S02]  /*1be0*/  UIADD3 UR30, UPT, UPT, UR13, 0x26400, UR28 ;  /* 0x000264000d1e7890 */ /* 0x000fe4000fffe01c */
[----:B------:R-:W-:Y:S02]  /*1bf0*/  ULEA.HI UR44, UR28, UR5, URZ, 0x19 ;  /* 0x000000051c2c7291 */ /* 0x000fe4000f8fc8ff */
[----:B------:R-:W-:Y:S02]  /*1c00*/  UIADD3 UR47, UPT, UPT, UR41, -UR40, URZ ;  /* 0x80000028292f7290 */ /* 0x000fe4000fffe0ff */
[----:B------:R-:W-:Y:S02]  /*1c10*/  UIADD3 UR29, UPT, UPT, UR4, 0x1, URZ ;  /* 0x00000001041d7890 */ /* 0x000fe4000fffe0ff */
[----:B------:R-:W-:Y:S01]  /*1c20*/  UIADD3 UR43, UPT, UPT, -UR4, URZ, URZ ;  /* 0x000000ff042b7290 */ /* 0x000fe2000fffe1ff */
[----:B-1--4-:R-:W-:-:S11]  /*1c30*/  UMOV UR6, URZ ;  /* 0x000000ff00067c82 */ /* 0x012fd60008000000 */
.L_x_43:
[----:B------:R-:W1:Y:S02]  /*1c40*/  S2UR UR4, SR_CgaCtaId ;  /* 0x00000000000479c3 */ /* 0x000e640000008800 */
[----:B-1----:R-:W-:-:S09]  /*1c50*/  UISETP.NE.AND UP0, UPT, UR4, URZ, UPT ;  /* 0x000000ff0400728c */ /* 0x002fd2000bf05270 */
[----:B------:R-:W-:Y:S05]  /*1c60*/  BRA.U UP0, `(.L_x_24) ;  /* 0x0000000100287547 */ /* 0x000fea000b800000 */
[----:B------:R-:W-:Y:S02]  /*1c70*/  LEA R0, R9, UR13, 0x3 ;  /* 0x0000000d09007c11 */ /* 0x000fe4000f8e18ff */
[----:B------:R-:W-:-:S04]  /*1c80*/  SHF.L.U32 R2, R8, 0x1f, RZ ;  /* 0x0000001f08027819 */ /* 0x000fc800000006ff */
[----:B------:R-:W1:Y:S02]  /*1c90*/  SYNCS.PHASECHK.TRANS64.TRYWAIT P0, [R0+URZ+0x1b0], R2 ;  /* 0x0001b002000075a7 */ /* 0x000e6400080011ff */
[----:B-1----:R-:W-:Y:S05]  /*1ca0*/  @!P0 BRA `(.L_x_25) ;  /* 0x0000005c00188947 */ /* 0x002fea0003800000 */
.L_x_128:
[----:B------:R-:W-:Y:S01]  /*1cb0*/  VIADD R9, R9, 0x1 ;  /* 0x0000000109097836 */ /* 0x000fe20000000000 */
[----:B------:R1:W-:Y:S04]  /*1cc0*/  SYNCS.ARRIVE.TRANS64.A1T0 RZ, [R0+URZ+0x1a0], RZ ;  /* 0x0001a0ff00ff79a7 */ /* 0x0003e800081000ff */
[----:B------:R-:W-:-:S04]  /*1cd0*/  ISETP.NE.AND P0, PT, R9, 0x2, PT ;  /* 0x000000020900780c */ /* 0x000fc80003f05270 */
[----:B------:R-:W-:Y:S02]  /*1ce0*/  SEL R9, R9, RZ, P0 ;  /* 0x000000ff09097207 */ /* 0x000fe40000000000 */
[----:B-1----:R-:W-:-:S04]  /*1cf0*/  SEL R0, RZ, 0x1, P0 ;  /* 0x00000001ff007807 */ /* 0x002fc80000000000 */
[----:B------:R-:W-:-:S07]  /*1d00*/  LOP3.LUT R8, R8, R0, RZ, 0x3c, !PT ;  /* 0x0000000008087212 */ /* 0x000fce00078e3cff */
.L_x_24:
[----:B------:R-:W-:Y:S01]  /*1d10*/  ULEA UR4, UR6, UR13, 0x3 ;  /* 0x0000000d06047291 */ /* 0x000fe2000f8e18ff */
[----:B------:R-:W-:Y:S01]  /*1d20*/  SHF.L.U32 R0, R12, 0x1f, RZ ;  /* 0x0000001f0c007819 */ /* 0x000fe200000006ff */
[----:B------:R-:W-:Y:S02]  /*1d30*/  UISETP.GE.U32.AND UP0, UPT, UR48, 0xff, UPT ;  /* 0x000000ff3000788c */ /* 0x000fe4000bf06070 */
[----:B------:R-:W-:Y:S01]  /*1d40*/  ULEA UR19, UR46, UR44, 0x6 ;  /* 0x0000002c2e137291 */ /* 0x000fe2000f8e30ff */
[----:B------:R-:W-:-:S04]  /*1d50*/  UMOV UR7, URZ ;  /* 0x000000ff00077c82 */ /* 0x000fc80008000000 */
[----:B------:R1:W3:Y:S01]  /*1d60*/  SYNCS.PHASECHK.TRANS64.TRYWAIT P0, [UR4+0x90], R0 ;  /* 0x00009000ff0075a7 */ /* 0x0002e20008001104 */
[----:B------:R-:W-:-:S04]  /*1d70*/  ULEA.HI UR4, UR45, UR45, URZ, 0x1 ;  /* 0x0000002d2d047291 */ /* 0x000fc8000f8f08ff */
[----:B------:R-:W-:-:S04]  /*1d80*/  USHF.L.U32 UR4, UR4, 0x6, URZ ;  /* 0x0000000604047899 */ /* 0x000fc800080006ff */
[----:B------:R-:W-:-:S04]  /*1d90*/  ULOP3.LUT UR35, UR4, 0xffffff80, URZ, 0xc0, !UPT ;  /* 0xffffff8004237892 */ /* 0x000fc8000f8ec0ff */
[----:B------:R-:W-:Y:S01]  /*1da0*/  ULOP3.LUT UR35, UR35, 0x40, UR49, 0xf8, !UPT ;  /* 0x0000004023237892 */ /* 0x000fe2000f8ef831 */
[----:B------:R-:W-:Y:S11]  /*1db0*/  BRA.U !UP0, `(.L_x_26) ;  /* 0x0000000108c47547 */ /* 0x000ff6000b800000 */
[----:B------:R-:W-:Y:S01]  /*1dc0*/  UMOV UR10, UR43 ;  /* 0x0000002b000a7c82 */ /* 0x000fe20008000000 */
[----:B------:R-:W-:Y:S01]  /*1dd0*/  UMOV UR4, UR6 ;  /* 0x0000000600047c82 */ /* 0x000fe20008000000 */
[----:B------:R-:W-:-:S05]  /*1de0*/  UMOV UR34, URZ ;  /* 0x000000ff00227c82 */ /* 0x000fca0008000000 */
.L_x_32:
[----:B------:R-:W-:Y:S01]  /*1df0*/  ULEA UR33, UR4, UR13, 0x3 ;  /* 0x0000000d04217291 */ /* 0x000fe2000f8e18ff */
[----:B------:R-:W-:Y:S01]  /*1e00*/  @P3 MOV R2, 0x6000 ;  /* 0x0000600000023802 */ /* 0x000fe20000000f00 */
[----:B-1-34-:R-:W-:Y:S10]  /*1e10*/  @P0 BRA `(.L_x_27) ;  /* 0x00000000000c0947 */ /* 0x01aff40003800000 */
[----:B------:R-:W-:-:S04]  /*1e20*/  SHF.L.U32 R3, R12, 0x1f, RZ ;  /* 0x0000001f0c037819 */ /* 0x000fc800000006ff */
[----:B------:R-:W3:Y:S02]  /*1e30*/  SYNCS.PHASECHK.TRANS64.TRYWAIT P0, [UR33+0x90], R3 ;  /* 0x00009003ff0075a7 */ /* 0x000ee40008001121 */
[----:B---3--:R-:W-:Y:S05]  /*1e40*/  @!P0 BRA `(.L_x_28) ;  /* 0x0000005800c48947 */ /* 0x008fea0003800000 */
.L_x_27:
[----:B------:R3:W-:Y:S01]  /*1e50*/  @P3 SYNCS.ARRIVE.TRANS64 RZ, [UR33], R2 ;  /* 0x00000002ffff39a7 */ /* 0x0007e20008000021 */
[----:B------:R-:W-:Y:S02]  /*1e60*/  ULOP3.LUT UR5, UR21, 0x2, URZ, 0xfc, !UPT ;  /* 0x0000000215057892 */ /* 0x000fe4000f8efcff */
[----:B------:R-:W-:Y:S02]  /*1e70*/  UIADD3 UR10, UPT, UPT, UR10, 0x1, URZ ;  /* 0x000000010a0a7890 */ /* 0x000fe4000fffe0ff */
[----:B------:R-:W-:Y:S02]  /*1e80*/  UISETP.NE.AND UP0, UPT, UR5, 0x2, UPT ;  /* 0x000000020500788c */ /* 0x000fe4000bf05270 */
[----:B------:R-:W-:-:S07]  /*1e90*/  UISETP.NE.AND UP2, UPT, UR10, 0x1, UPT ;  /* 0x000000010a00788c */ /* 0x000fce000bf45270 */
[----:B------:R-:W-:Y:S05]  /*1ea0*/  BRA.U UP0, `(.L_x_29) ;  /* 0x0000000100047547 */ /* 0x000fea000b800000 */
[----:B--2---:R-:W-:Y:S05]  /*1eb0*/  BPT.TRAP 0x1 ;  /* 0x000000040000795c */ /* 0x004fea0000300000 */
.L_x_29:
[----:B------:R-:W-:Y:S04]  /*1ec0*/  BSSY.RECONVERGENT B0, `(.L_x_30) ;  /* 0x0000003000007945 */ /* 0x000fe80003800200 */
[----:B------:R-:W-:Y:S05]  /*1ed0*/  @!P2 BRA `(.L_x_31) ;  /* 0x000000000004a947 */ /* 0x000fea0003800000 */
[----:B--2---:R-:W-:Y:S05]  /*1ee0*/  BPT.TRAP 0x1 ;  /* 0x000000040000795c */ /* 0x004fea0000300000 */
.L_x_31:
[----:B--2---:R-:W-:Y:S05]  /*1ef0*/  BSYNC.RECONVERGENT B0 ;  /* 0x0000000000007941 */ /* 0x004fea0003800200 */
.L_x_30:
[----:B------:R-:W-:Y:S02]  /*1f00*/  UIADD3 UR5, UPT, UPT, UR4, 0x1, URZ ;  /* 0x0000000104057890 */ /* 0x000fe4000fffe0ff */
[----:B------:R-:W-:Y:S02]  /*1f10*/  ULEA UR32, UR4, UR13, 0xd ;  /* 0x0000000d04207291 */ /* 0x000fe4000f8e68ff */
[----:B------:R-:W-:Y:S02]  /*1f20*/  UISETP.NE.AND UP0, UPT, UR5, 0x12, UPT ;  /* 0x000000120500788c */ /* 0x000fe4000bf05270 */
[----:B------:R-:W-:Y:S02]  /*1f30*/  UIADD3 UR8, UP1, UPT, UR26, 0x80, URZ ;  /* 0x000000801a087890 */ /* 0x000fe4000ff3e0ff */
[----:B------:R-:W-:Y:S02]  /*1f40*/  USEL UR7, URZ, 0x1, UP0 ;  /* 0x00000001ff077887 */ /* 0x000fe40008000000 */
[----:B------:R-:W-:-:S02]  /*1f50*/  USEL UR6, UR5, URZ, UP0 ;  /* 0x000000ff05067287 */ /* 0x000fc40008000000 */
[----:B------:R-:W-:Y:S02]  /*1f60*/  ULEA UR16, UR4, UR28, 0xc ;  /* 0x0000001c04107291 */ /* 0x000fe4000f8e60ff */
[----:B------:R-:W-:Y:S01]  /*1f70*/  ULEA UR5, UR6, UR13, 0x3 ;  /* 0x0000000d06057291 */ /* 0x000fe2000f8e18ff */
[----:B------:R-:W-:Y:S01]  /*1f80*/  LOP3.LUT R12, R12, UR7, RZ, 0x3c, !PT ;  /* 0x000000070c0c7c12 */ /* 0x000fe2000f8e3cff */
[----:B------:R-:W-:Y:S02]  /*1f90*/  UIADD3 UR4, UP0, UPT, UR26, 0x180, URZ ;  /* 0x000001801a047890 */ /* 0x000fe4000ff1e0ff */
[----:B------:R-:W-:Y:S01]  /*1fa0*/  ULOP3.LUT UR33, UR33, 0xfefffff8, URZ, 0xc0, !UPT ;  /* 0xfefffff821217892 */ /* 0x000fe2000f8ec0ff */
[----:B-1----:R-:W-:Y:S01]  /*1fb0*/  SHF.L.U32 R0, R12, 0x1f, RZ ;  /* 0x0000001f0c007819 */ /* 0x002fe200000006ff */
[----:B------:R-:W-:Y:S02]  /*1fc0*/  UIADD3.X UR9, UPT, UPT, URZ, UR27, URZ, UP1, !UPT ;  /* 0x0000001bff097290 */ /* 0x000fe40008ffe4ff */
[----:B------:R-:W-:Y:S01]  /*1fd0*/  UIADD3 UR32, UPT, UPT, UR32, 0x2400, URZ ;  /* 0x0000240020207890 */ /* 0x000fe2000fffe0ff */
[----:B------:R4:W1:Y:S01]  /*1fe0*/  SYNCS.PHASECHK.TRANS64.TRYWAIT P0, [UR5+0x90], R0 ;  /* 0x00009000ff0075a7 */ /* 0x0008620008001105 */
[----:B------:R-:W-:-:S02]  /*1ff0*/  UIADD3 UR16, UPT, UPT, UR13, 0x26400, UR16 ;  /* 0x000264000d107890 */ /* 0x000fc4000fffe010 */
[----:B------:R-:W-:Y:S02]  /*2000*/  UIADD3.X UR5, UPT, UPT, URZ, UR27, URZ, UP0, !UPT ;  /* 0x0000001bff057290 */ /* 0x000fe400087fe4ff */
[----:B------:R-:W-:Y:S01]  /*2010*/  UPRMT UR7, URZ, 0x5410, UR24 ;  /* 0x00005410ff077896 */ /* 0x000fe20008000018 */
[----:B------:R-:W-:Y:S01]  /*2020*/  UMOV UR14, 0x0 ;  /* 0x00000000000e7882 */ /* 0x000fe20000000000 */
[----:B------:R-:W-:Y:S01]  /*2030*/  UMOV UR15, 0x10000000 ;  /* 0x10000000000f7882 */ /* 0x000fe20000000000 */
[----:B------:R-:W-:Y:S01]  /*2040*/  UMOV UR18, UR34 ;  /* 0x0000002200127c82 */ /* 0x000fe20008000000 */
[----:B------:R-:W-:Y:S01]  /*2050*/  UMOV UR20, UR36 ;  /* 0x0000002400147c82 */ /* 0x000fe20008000000 */
[----:B------:R-:W-:Y:S01]  /*2060*/  UMOV UR17, UR33 ;  /* 0x0000002100117c82 */ /* 0x000fe20008000000 */
[----:B------:R2:W-:Y:S03]  /*2070*/  UTMALDG.3D.2CTA [UR32], [UR8], desc[UR14] ;  /* 0x00000e20080075b4 */ /* 0x0005e60008211000 */
[----:B------:R3:W-:Y:S01]  /*2080*/  UTMALDG.3D.MULTICAST.2CTA [UR16], [UR4], UR7, desc[UR14] ;  /* 0x00000e10040073b4 */ /* 0x0007e20008211807 */
[----:B--2---:R-:W-:Y:S01]  /*2090*/  UIADD3 UR34, UPT, UPT, UR34, 0x80, URZ ;  /* 0x0000008022227890 */ /* 0x004fe2000fffe0ff */
[----:B---3--:R-:W-:Y:S01]  /*20a0*/  UMOV UR7, UR29 ;  /* 0x0000001d00077c82 */ /* 0x008fe20008000000 */
[----:B------:R-:W-:Y:S01]  /*20b0*/  UMOV UR4, UR6 ;  /* 0x0000000600047c82 */ /* 0x000fe20008000000 */
[----:B------:R-:W-:Y:S09]  /*20c0*/  BRA.U UP2, `(.L_x_32) ;  /* 0xfffffffd02487547 */ /* 0x000ff2000b83ffff */
.L_x_26:
[----:B------:R-:W-:Y:S01]  /*20d0*/  ULEA UR4, UR6, UR13, 0x3 ;  /* 0x0000000d06047291 */ /* 0x000fe2000f8e18ff */
[----:B-1--4-:R-:W-:Y:S01]  /*20e0*/  SHF.L.U32 R0, R12, 0x1f, RZ ;  /* 0x0000001f0c007819 */ /* 0x012fe200000006ff */
[----:B------:R-:W-:Y:S01]  /*20f0*/  @!P1 SYNCS.ARRIVE.TRANS64.A1T0 RZ, [UR13+0x138], RZ ;  /* 0x000138ffffff99a7 */ /* 0x000fe2000810000d */
[----:B------:R-:W-:-:S06]  /*2100*/  UISETP.GT.AND UP0, UPT, UR41, UR40, UPT ;  /* 0x000000282900728c */ /* 0x000fcc000bf04270 */
[----:B---3--:R1:W3:Y:S03]  /*2110*/  SYNCS.PHASECHK.TRANS64.TRYWAIT P0, [UR4+0x90], R0 ;  /* 0x00009000ff0075a7 */ /* 0x0082e60008001104 */
[----:B------:R-:W-:Y:S05]  /*2120*/  BRA.U !UP0, `(.L_x_33) ;  /* 0x0000000108c07547 */ /* 0x000fea000b800000 */
[----:B------:R-:W-:Y:S01]  /*2130*/  UIADD3 UR25, UPT, UPT, UR47, UR7, URZ ;  /* 0x000000072f197290 */ /* 0x000fe2000fffe0ff */
[----:B------:R-:W-:-:S11]  /*2140*/  UMOV UR4, UR6 ;  /* 0x0000000600047c82 */ /* 0x000fd60008000000 */
.L_x_39:
[----:B------:R-:W-:Y:S01]  /*2150*/  ULEA UR9, UR4, UR13, 0x3 ;  /* 0x0000000d04097291 */ /* 0x000fe2000f8e18ff */
[----:B---3--:R-:W-:Y:S01]  /*2160*/  @P3 MOV R2, 0x6000 ;  /* 0x0000600000023802 */ /* 0x008fe20000000f00 */
[----:B-1-34-:R-:W-:Y:S10]  /*2170*/  @P0 BRA `(.L_x_34) ;  /* 0x00000000000c0947 */ /* 0x01aff40003800000 */
[----:B------:R-:W-:-:S04]  /*2180*/  SHF.L.U32 R3, R12, 0x1f, RZ ;  /* 0x0000001f0c037819 */ /* 0x000fc800000006ff */
[----:B------:R-:W3:Y:S02]  /*2190*/  SYNCS.PHASECHK.TRANS64.TRYWAIT P0, [UR9+0x90], R3 ;  /* 0x00009003ff0075a7 */ /* 0x000ee40008001109 */
[----:B---3--:R-:W-:Y:S05]  /*21a0*/  @!P0 BRA `(.L_x_35) ;  /* 0x0000005800048947 */ /* 0x008fea0003800000 */
.L_x_34:
[----:B------:R3:W-:Y:S01]  /*21b0*/  @P3 SYNCS.ARRIVE.TRANS64 RZ, [UR9], R2 ;  /* 0x00000002ffff39a7 */ /* 0x0007e20008000009 */
[----:B------:R-:W-:-:S04]  /*21c0*/  ULOP3.LUT UR5, UR21, 0x2, URZ, 0xfc, !UPT ;  /* 0x0000000215057892 */ /* 0x000fc8000f8efcff */
[----:B------:R-:W-:-:S09]  /*21d0*/  UISETP.NE.AND UP0, UPT, UR5, 0x2, UPT ;  /* 0x000000020500788c */ /* 0x000fd2000bf05270 */
[----:B------:R-:W-:Y:S05]  /*21e0*/  BRA.U UP0, `(.L_x_36) ;  /* 0x0000000100047547 */ /* 0x000fea000b800000 */
[----:B--2---:R-:W-:Y:S05]  /*21f0*/  BPT.TRAP 0x1 ;  /* 0x000000040000795c */ /* 0x004fea0000300000 */
.L_x_36:
[----:B------:R-:W-:Y:S04]  /*2200*/  BSSY.RECONVERGENT B0, `(.L_x_37) ;  /* 0x0000003000007945 */ /* 0x000fe80003800200 */
[----:B------:R-:W-:Y:S05]  /*2210*/  @!P2 BRA `(.L_x_38) ;  /* 0x000000000004a947 */ /* 0x000fea0003800000 */
[----:B--2---:R-:W-:Y:S05]  /*2220*/  BPT.TRAP 0x1 ;  /* 0x000000040000795c */ /* 0x004fea0000300000 */
.L_x_38:
[----:B--2---:R-:W-:Y:S05]  /*2230*/  BSYNC.RECONVERGENT B0 ;  /* 0x0000000000007941 */ /* 0x004fea0003800200 */
.L_x_37:
[----:B------:R-:W-:Y:S02]  /*2240*/  UIADD3 UR5, UPT, UPT, UR4, 0x1, URZ ;  /* 0x0000000104057890 */ /* 0x000fe4000fffe0ff */
[----:B------:R-:W-:Y:S02]  /*2250*/  USHF.L.U32 UR10, UR7, 0x7, URZ ;  /* 0x00000007070a7899 */ /* 0x000fe400080006ff */
[----:B------:R-:W-:Y:S02]  /*2260*/  UISETP.NE.AND UP0, UPT, UR5, 0x12, UPT ;  /* 0x000000120500788c */ /* 0x000fe4000bf05270 */
[----:B------:R-:W-:Y:S02]  /*2270*/  UIADD3 UR7, UPT, UPT, UR7, 0x1, URZ ;  /* 0x0000000107077890 */ /* 0x000fe4000fffe0ff */
[----:B------:R-:W-:Y:S02]  /*2280*/  USEL UR8, URZ, 0x1, UP0 ;  /* 0x00000001ff087887 */ /* 0x000fe40008000000 */
[----:B------:R-:W-:-:S02]  /*2290*/  USEL UR6, UR5, URZ, UP0 ;  /* 0x000000ff05067287 */ /* 0x000fc40008000000 */
[----:B------:R-:W-:Y:S02]  /*22a0*/  UIADD3 UR22, UP0, UPT, UR26, 0x180, URZ ;  /* 0x000001801a167890 */ /* 0x000fe4000ff1e0ff */
[----:B------:R-:W-:Y:S01]  /*22b0*/  LOP3.LUT R12, R12, UR8, RZ, 0x3c, !PT ;  /* 0x000000080c0c7c12 */ /* 0x000fe2000f8e3cff */
[----:B------:R-:W-:Y:S02]  /*22c0*/  ULEA UR8, UR4, UR13, 0xd ;  /* 0x0000000d04087291 */ /* 0x000fe4000f8e68ff */
[----:B------:R-:W-:Y:S01]  /*22d0*/  UIADD3 UR14, UP1, UPT, UR26, 0x80, URZ ;  /* 0x000000801a0e7890 */ /* 0x000fe2000ff3e0ff */
[----:B-1----:R-:W-:Y:S01]  /*22e0*/  SHF.L.U32 R0, R12, 0x1f, RZ ;  /* 0x0000001f0c007819 */ /* 0x002fe200000006ff */
[----:B------:R-:W-:Y:S02]  /*22f0*/  UIADD3.X UR23, UPT, UPT, URZ, UR27, URZ, UP0, !UPT ;  /* 0x0000001bff177290 */ /* 0x000fe400087fe4ff */
[----:B------:R-:W-:Y:S02]  /*2300*/  UISETP.NE.AND UP0, UPT, UR7, UR25, UPT ;  /* 0x000000190700728c */ /* 0x000fe4000bf05270 */
[----:B------:R-:W-:-:S02]  /*2310*/  ULEA UR5, UR6, UR13, 0x3 ;  /* 0x0000000d06057291 */ /* 0x000fc4000f8e18ff */
[----:B------:R-:W-:Y:S02]  /*2320*/  ULOP3.LUT UR9, UR9, 0xfefffff8, URZ, 0xc0, !UPT ;  /* 0xfefffff809097892 */ /* 0x000fe4000f8ec0ff */
[----:B------:R-:W-:Y:S02]  /*2330*/  ULEA UR16, UR4, UR30, 0xc ;  /* 0x0000001e04107291 */ /* 0x000fe4000f8e60ff */
[----:B------:R-:W-:Y:S02]  /*2340*/  UIADD3 UR8, UPT, UPT, UR8, 0x2400, URZ ;  /* 0x0000240008087890 */ /* 0x000fe4000fffe0ff */
[----:B------:R-:W-:Y:S01]  /*2350*/  UIADD3.X UR15, UPT, UPT, URZ, UR27, URZ, UP1, !UPT ;  /* 0x0000001bff0f7290 */ /* 0x000fe20008ffe4ff */
[----:B------:R4:W1:Y:S01]  /*2360*/  SYNCS.PHASECHK.TRANS64.TRYWAIT P0, [UR5+0x90], R0 ;  /* 0x00009000ff0075a7 */ /* 0x0008620008001105 */
[----:B------:R-:W-:Y:S01]  /*2370*/  UPRMT UR4, URZ, 0x5410, UR24 ;  /* 0x00005410ff047896 */ /* 0x000fe20008000018 */
[----:B------:R-:W-:Y:S01]  /*2380*/  UMOV UR32, 0x0 ;  /* 0x0000000000207882 */ /* 0x000fe20000000000 */
[----:B------:R-:W-:Y:S01]  /*2390*/  UMOV UR33, 0x10000000 ;  /* 0x1000000000217882 */ /* 0x000fe20000000000 */
[----:B------:R-:W-:Y:S01]  /*23a0*/  UMOV UR11, UR35 ;  /* 0x00000023000b7c82 */ /* 0x000fe20008000000 */
[----:B------:R-:W-:Y:S01]  /*23b0*/  UMOV UR12, UR36 ;  /* 0x00000024000c7c82 */ /* 0x000fe20008000000 */
[----:B------:R-:W-:Y:S01]  /*23c0*/  UMOV UR20, UR36 ;  /* 0x0000002400147c82 */ /* 0x000fe20008000000 */
[----:B------:R-:W-:Y:S01]  /*23d0*/  UMOV UR17, UR9 ;  /* 0x0000000900117c82 */ /* 0x000fe20008000000 */
[----:B------:R-:W-:Y:S01]  /*23e0*/  UMOV UR18, UR10 ;  /* 0x0000000a00127c82 */ /* 0x000fe20008000000 */
[----:B------:R-:W-:Y:S01]  /*23f0*/  UTMALDG.3D.2CTA [UR8], [UR14], desc[UR32] ;  /* 0x000020080e0075b4 */ /* 0x000fe20008211000 */
[----:B------:R2:W-:Y:S02]  /*2400*/  UTMALDG.3D.MULTICAST.2CTA [UR16], [UR22], UR4, desc[UR32] ;  /* 0x00002010160073b4 */ /* 0x0005e40008211804 */
[----:B--2---:R-:W-:Y:S01]  /*2410*/  UMOV UR4, UR6 ;  /* 0x0000000600047c82 */ /* 0x004fe20008000000 */
[----:B------:R-:W-:Y:S05]  /*2420*/  BRA.U UP0, `(.L_x_39) ;  /* 0xfffffffd00487547 */ /* 0x000fea000b83ffff */
.L_x_33:
[C---:B------:R-:W-:Y:S01]  /*2430*/  LEA R3, R11.reuse, UR13, 0x3 ;  /* 0x0000000d0b037c11 */ /* 0x040fe2000f8e18ff */
[----:B------:R-:W-:Y:S01]  /*2440*/  NOP ;  /* 0x0000000000007918 */ /* 0x000fe20000000000 */
[----:B-1--4-:R-:W-:Y:S02]  /*2450*/  SHF.L.U32 R0, R10, 0x1f, RZ ;  /* 0x0000001f0a007819 */ /* 0x012fe400000006ff */
[----:B------:R-:W-:Y:S02]  /*2460*/  LEA R4, R11, UR13, 0x4 ;  /* 0x0000000d0b047c11 */ /* 0x000fe4000f8e20ff */
[----:B---3--:R-:W1:Y:S02]  /*2470*/  SYNCS.PHASECHK.TRANS64.TRYWAIT P0, [R3+URZ+0x140], R0 ;  /* 0x00014000030075a7 */ /* 0x008e6400080011ff */
[----:B-1----:R-:W-:Y:S05]  /*2480*/  @!P0 BRA `(.L_x_40) ;  /* 0x0000005400648947 */ /* 0x002fea0003800000 */
.L_x_131:
[----:B------:R-:W3:Y:S01]  /*2490*/  LDS.128 R4, [R4+0x1d0] ;  /* 0x0001d00004047984 */ /* 0x000ee20000000c00 */
[----:B------:R-:W-:Y:S01]  /*24a0*/  UISETP.GE.AND UP0, UPT, UR42, 0x1, UPT ;  /* 0x000000012a00788c */ /* 0x000fe2000bf06270 */
[----:B------:R-:W-:Y:S01]  /*24b0*/  @!PT LDS RZ, [RZ] ;  /* 0x00000000fffff984 */ /* 0x000fe20000000800 */
[----:B------:R-:W-:Y:S01]  /*24c0*/  @!PT LDS RZ, [RZ] ;  /* 0x00000000fffff984 */ /* 0x000fe20000000800 */
[----:B------:R-:W-:Y:S01]  /*24d0*/  @!PT LDS RZ, [RZ] ;  /* 0x00000000fffff984 */ /* 0x000fe20000000800 */
[----:B------:R-:W-:Y:S01]  /*24e0*/  @!PT LDS RZ, [RZ] ;  /* 0x00000000fffff984 */ /* 0x000fe20000000800 */
[----:B------:R4:W-:Y:S06]  /*24f0*/  MEMBAR.ALL.CTA ;  /* 0x0000000000007992 */ /* 0x0009ec0000008000 */
[----:B----4-:R-:W4:Y:S01]  /*2500*/  FENCE.VIEW.ASYNC.S ;  /* 0x00000000000073c6 */ /* 0x010f220000000000 */
[----:B---3--:R-:W-:-:S13]  /*2510*/  LOP3.LUT P0, RZ, R6, 0x1, RZ, 0xc0, !PT ;  /* 0x0000000106ff7812 */ /* 0x008fda000780c0ff */
[----:B----4-:R-:W-:Y:S01]  /*2520*/  VOTEU.ANY UP1, P0 ;  /* 0x0000000000ff7886 */ /* 0x010fe20000020100 */
[----:B------:R-:W-:-:S13]  /*2530*/  PLOP3.LUT P0, PT, PT, PT, UP1, 0x80, 0x8 ;  /* 0x000000000008781c */ /* 0x000fda0003f0f018 */
[----:B-1----:R-:W-:Y:S02]  /*2540*/  @P0 LOP3.LUT R0, R5, 0xffff, RZ, 0xc0, !PT ;  /* 0x0000ffff05000812 */ /* 0x002fe400078ec0ff */
[----:B------:R-:W-:Y:S02]  /*2550*/  @P0 MOV R2, R4 ;  /* 0x0000000400020202 */ /* 0x000fe40000000f00 */
[----:B------:R-:W-:Y:S01]  /*2560*/  @P0 R2UR UR5, R0 ;  /* 0x00000000000502ca */ /* 0x000fe200000e0000 */
[----:B------:R-:W-:Y:S01]  /*2570*/  VIADD R0, R3, 0x150 ;  /* 0x0000015003007836 */ /* 0x000fe20000000000 */
[----:B------:R-:W-:Y:S02]  /*2580*/  @P0 SHF.R.U32.HI R4, RZ, 0x10, R5 ;  /* 0x00000010ff040819 */ /* 0x000fe40000011605 */
[----:B------:R-:W-:Y:S02]  /*2590*/  @P0 R2UR UR7, R2 ;  /* 0x00000000020702ca */ /* 0x000fe400000e0000 */
[----:B------:R-:W-:-:S02]  /*25a0*/  PRMT R0, RZ, 0x654, R0 ;  /* 0x00000654ff007816 */ /* 0x000fc40000000000 */
[----:B------:R-:W-:Y:S02]  /*25b0*/  @P0 R2UR UR4, R4 ;  /* 0x00000000040402ca */ /* 0x000fe400000e0000 */
[----:B------:R1:W-:Y:S03]  /*25c0*/  SYNCS.ARRIVE.TRANS64.RED.A1T0 RZ, [R0+URZ], RZ ;  /* 0x000000ff00ff79a7 */ /* 0x0003e600081004ff */
[----:B------:R-:W-:-:S04]  /*25d0*/  @UP1 UMOV UR31, UR5 ;  /* 0x00000005001f1c82 */ /* 0x000fc80008000000 */
[----:B------:R-:W-:-:S04]  /*25e0*/  @UP1 UMOV UR37, UR7 ;  /* 0x0000000700251c82 */ /* 0x000fc80008000000 */
[----:B------:R-:W-:Y:S01]  /*25f0*/  @UP1 UMOV UR36, UR4 ;  /* 0x0000000400241c82 */ /* 0x000fe20008000000 */
[----:B------:R-:W-:Y:S05]  /*2600*/  BRA.U !UP0, `(.L_x_41) ;  /* 0x0000000108d47547 */ /* 0x000fea000b800000 */
[----:B------:R-:W2:Y:S01]  /*2610*/  LDCU.128 UR16, c[0x0][0xb10] ;  /* 0x00016200ff1077ac */ /* 0x000ea20008000c00 */
[----:B------:R-:W3:Y:S01]  /*2620*/  LDCU UR12, c[0x0][0xb20] ;  /* 0x00016400ff0c77ac */ /* 0x000ee20008000800 */
[----:B------:R-:W4:Y:S01]  /*2630*/  LDCU UR20, c[0x0][0xb0c] ;  /* 0x00016180ff1477ac */ /* 0x000f220008000800 */
[----:B------:R-:W1:Y:S01]  /*2640*/  LDCU.64 UR8, c[0x0][0xb28] ;  /* 0x00016500ff0877ac */ /* 0x000e620008000a00 */
[----:B------:R-:W-:Y:S02]  /*2650*/  UISETP.NE.AND UP3, UPT, UR42, 0x1, UPT ;  /* 0x000000012a00788c */ /* 0x000fe4000bf65270 */
[----:B--2---:R-:W-:Y:S02]  /*2660*/  UIMAD.WIDE.U32 UR10, UR38, UR19, URZ ;  /* 0x00000013260a72a5 */ /* 0x004fe4000f8e00ff */
[----:B------:R-:W-:Y:S02]  /*2670*/  UIMAD.WIDE.U32 UR4, UR39, UR16, URZ ;  /* 0x00000010270472a5 */ /* 0x000fe4000f8e00ff */
[----:B------:R-:W-:-:S02]  /*2680*/  UISETP.NE.AND UP0, UPT, UR18, 0x1, UPT ;  /* 0x000000011200788c */ /* 0x000fc4000bf05270 */
[----:B------:R-:W-:Y:S01]  /*2690*/  UIMAD.WIDE.U32 UR22, UR31, UR19, URZ ;  /* 0x000000131f1672a5 */ /* 0x000fe2000f8e00ff */
[----:B------:R-:W-:Y:S02]  /*26a0*/  UMOV UR10, UR11 ;  /* 0x0000000b000a7c82 */ /* 0x000fe40008000000 */
[----:B------:R-:W-:Y:S01]  /*26b0*/  UMOV UR4, UR5 ;  /* 0x0000000500047c82 */ /* 0x000fe20008000000 */
[----:B---3--:R-:W-:Y:S02]  /*26c0*/  USHF.R.U32.HI UR10, URZ, UR12, UR10 ;  /* 0x0000000cff0a7299 */ /* 0x008fe4000801160a */
[----:B----4-:R-:W-:Y:S02]  /*26d0*/  UISETP.NE.AND UP2, UPT, UR20, 0x1, UPT ;  /* 0x000000011400788c */ /* 0x010fe4000bf45270 */
[----:B------:R-:W-:Y:S02]  /*26e0*/  USHF.R.U32.HI UR4, URZ, UR17, UR4 ;  /* 0x00000011ff047299 */ /* 0x000fe40008011604 */
[----:B------:R-:W-:-:S02]  /*26f0*/  USEL UR5, UR38, UR10, !UP0 ;  /* 0x0000000a26057287 */ /* 0x000fc4000c000000 */
[----:B------:R-:W-:Y:S02]  /*2700*/  USEL UR7, UR39, UR4, !UP2 ;  /* 0x0000000427077287 */ /* 0x000fe4000d000000 */
[----:B-1----:R-:W-:Y:S01]  /*2710*/  UIMAD.WIDE.U32 UR10, UR5, UR8, URZ ;  /* 0x00000008050a72a5 */ /* 0x002fe2000f8e00ff */
[----:B------:R-:W-:Y:S01]  /*2720*/  UMOV UR4, UR23 ;  /* 0x0000001700047c82 */ /* 0x000fe20008000000 */
[----:B------:R-:W-:Y:S02]  /*2730*/  UIMAD.WIDE.U32 UR14, UR37, UR16, URZ ;  /* 0x00000010250e72a5 */ /* 0x000fe4000f8e00ff */
[----:B------:R-:W-:-:S03]  /*2740*/  UIMAD.WIDE.U32 UR22, UR7, UR8, URZ ;  /* 0x00000008071672a5 */ /* 0x000fc6000f8e00ff */
[----:B------:R-:W-:Y:S01]  /*2750*/  UMOV UR10, UR11 ;  /* 0x0000000b000a7c82 */ /* 0x000fe20008000000 */
[----:B------:R-:W-:Y:S02]  /*2760*/  USHF.R.U32.HI UR4, URZ, UR12, UR4 ;  /* 0x0000000cff047299 */ /* 0x000fe40008011604 */
[----:B------:R-:W-:Y:S01]  /*2770*/  @UP3 USHF.R.U32.HI UR5, URZ, UR9, UR10 ;  /* 0x00000009ff053299 */ /* 0x000fe2000801160a */
[----:B------:R-:W-:Y:S01]  /*2780*/  UMOV UR14, UR15 ;  /* 0x0000000f000e7c82 */ /* 0x000fe20008000000 */
[----:B------:R-:W-:Y:S01]  /*2790*/  UMOV UR22, UR23 ;  /* 0x0000001700167c82 */ /* 0x000fe20008000000 */
[----:B------:R-:W-:Y:S02]  /*27a0*/  USHF.R.U32.HI UR17, URZ, UR17, UR14 ;  /* 0x00000011ff117299 */ /* 0x000fe4000801160e */
[----:B------:R-:W-:Y:S02]  /*27b0*/  USEL UR4, UR31, UR4, !UP0 ;  /* 0x000000041f047287 */ /* 0x000fe4000c000000 */
[----:B------:R-:W-:-:S02]  /*27c0*/  @UP3 USHF.R.U32.HI UR7, URZ, UR9, UR22 ;  /* 0x00000009ff073299 */ /* 0x000fc40008011616 */
[----:B------:R-:W-:Y:S02]  /*27d0*/  UIMAD UR10, UR42, UR5, URZ ;  /* 0x000000052a0a72a4 */ /* 0x000fe4000f8e02ff */
[----:B------:R-:W-:Y:S02]  /*27e0*/  USEL UR5, UR37, UR17, !UP2 ;  /* 0x0000001125057287 */ /* 0x000fe4000d000000 */
[----:B------:R-:W-:Y:S02]  /*27f0*/  UIMAD UR12, UR42, UR7, URZ ;  /* 0x000000072a0c72a4 */ /* 0x000fe4000f8e02ff */
[----:B------:R-:W-:Y:S02]  /*2800*/  UISETP.GE.AND UP0, UPT, UR4, UR10, UPT ;  /* 0x0000000a0400728c */ /* 0x000fe4000bf06270 */
[----:B------:R-:W-:Y:S02]  /*2810*/  UIMAD.WIDE.U32 UR10, UR4, UR8, URZ ;  /* 0x00000008040a72a5 */ /* 0x000fe4000f8e00ff */
[----:B------:R-:W-:-:S02]  /*2820*/  UISETP.GE.OR UP0, UPT, UR5, UR12, UP0 ;  /* 0x0000000c0500728c */ /* 0x000fc40008706670 */
[----:B------:R-:W-:Y:S02]  /*2830*/  UIMAD.WIDE.U32 UR14, UR5, UR8, URZ ;  /* 0x00000008050e72a5 */ /* 0x000fe4000f8e00ff */
[----:B------:R-:W-:Y:S01]  /*2840*/  UIADD3 UR12, UPT, UPT, -UR5, URZ, URZ ;  /* 0x000000ff050c7290 */ /* 0x000fe2000fffe1ff */
[----:B------:R-:W-:Y:S01]  /*2850*/  UMOV UR10, UR11 ;  /* 0x0000000b000a7c82 */ /* 0x000fe20008000000 */
[----:B------:R-:W-:Y:S02]  /*2860*/  UIADD3 UR11, UPT, UPT, -UR4, URZ, URZ ;  /* 0x000000ff040b7290 */ /* 0x000fe4000fffe1ff */
        /* <DEDUP_REMOVED lines=15> */
.L_x_41:
[----:B------:R-:W3:Y:S02]  /*2960*/  LDCU UR4, c[0x0][0xb30] ;  /* 0x00016600ff0477ac */ /* 0x000ee40008000800 */
[----:B---3--:R-:W-:-:S09]  /*2970*/  UISETP.NE.AND UP0, UPT, UR4, 0x1, UPT ;  /* 0x000000010400788c */ /* 0x008fd2000bf05270 */
[----:B------:R-:W-:Y:S05]  /*2980*/  BRA.U UP0, `(.L_x_42) ;  /* 0x0000000100447547 */ /* 0x000fea000b800000 */
[----:B------:R-:W3:Y:S01]  /*2990*/  LDCU.128 UR16, c[0x0][0xb10] ;  /* 0x00016200ff1077ac */ /* 0x000ee20008000c00 */
[----:B------:R-:W4:Y:S01]  /*29a0*/  LDCU UR10, c[0x0][0xb0c] ;  /* 0x00016180ff0a77ac */ /* 0x000f220008000800 */
[----:B------:R-:W1:Y:S01]  /*29b0*/  LDCU UR7, c[0x0][0xb20] ;  /* 0x00016400ff0777ac */ /* 0x000e620008000800 */
[----:B---3--:R-:W-:Y:S02]  /*29c0*/  UIMAD.WIDE.U32 UR8, UR37, UR16, URZ ;  /* 0x00000010250872a5 */ /* 0x008fe4000f8e00ff */
[----:B------:R-:W-:Y:S02]  /*29d0*/  UIMAD.WIDE.U32 UR4, UR31, UR19, URZ ;  /* 0x000000131f0472a5 */ /* 0x000fe4000f8e00ff */
[----:B----4-:R-:W-:Y:S02]  /*29e0*/  UISETP.NE.AND UP2, UPT, UR10, 0x1, UPT ;  /* 0x000000010a00788c */ /* 0x010fe4000bf45270 */
[----:B------:R-:W-:Y:S01]  /*29f0*/  UISETP.NE.AND UP0, UPT, UR18, 0x1, UPT ;  /* 0x000000011200788c */ /* 0x000fe2000bf05270 */
[----:B------:R-:W-:-:S02]  /*2a00*/  UMOV UR8, UR9 ;  /* 0x0000000900087c82 */ /* 0x000fc40008000000 */
[----:B------:R-:W-:Y:S01]  /*2a10*/  UMOV UR4, UR5 ;  /* 0x0000000500047c82 */ /* 0x000fe20008000000 */
[----:B------:R-:W-:Y:S02]  /*2a20*/  USHF.R.U32.HI UR17, URZ, UR17, UR8 ;  /* 0x00000011ff117299 */ /* 0x000fe40008011608 */
[----:B-1----:R-:W-:Y:S02]  /*2a30*/  USHF.R.U32.HI UR4, URZ, UR7, UR4 ;  /* 0x00000007ff047299 */ /* 0x002fe40008011604 */
[----:B------:R-:W-:Y:S02]  /*2a40*/  USEL UR5, UR37, UR17, !UP2 ;  /* 0x0000001125057287 */ /* 0x000fe4000d000000 */
[----:B------:R-:W-:-:S04]  /*2a50*/  USEL UR4, UR31, UR4, !UP0 ;  /* 0x000000041f047287 */ /* 0x000fc8000c000000 */
[----:B------:R-:W-:Y:S02]  /*2a60*/  UIADD3 UR7, UPT, UPT, UR5, -UR4, URZ ;  /* 0x8000000405077290 */ /* 0x000fe4000fffe0ff */
[----:B------:R-:W-:Y:S02]  /*2a70*/  UIADD3 UR4, UPT, UPT, -UR5, UR4, URZ ;  /* 0x0000000405047290 */ /* 0x000fe4000fffe1ff */
[----:B------:R-:W-:Y:S02]  /*2a80*/  UIMAD UR31, UR7, UR18, UR31 ;  /* 0x00000012071f72a4 */ /* 0x000fe4000f8e021f */
[----:B------:R-:W-:-:S12]  /*2a90*/  UIMAD UR37, UR4, UR10, UR37 ;  /* 0x0000000a042572a4 */ /* 0x000fd8000f8e0225 */
.L_x_42:
[----:B------:R-:W-:Y:S01]  /*2aa0*/  VIADD R11, R11, 0x1 ;  /* 0x000000010b0b7836 */ /* 0x000fe20000000000 */
[----:B------:R-:W-:Y:S01]  /*2ab0*/  PLOP3.LUT P1, PT, PT, PT, PT, 0x80, 0x8 ;  /* 0x000000000008781c */ /* 0x000fe20003f2f070 */
[----:B------:R-:W-:Y:S02]  /*2ac0*/  UIADD3 UR45, UPT, UPT, UR37, UR55, URZ ;  /* 0x00000037252d7290 */ /* 0x000fe4000fffe0ff */
[----:B------:R-:W-:Y:S01]  /*2ad0*/  UIADD3 UR46, UPT, UPT, UR31, UR59, URZ ;  /* 0x0000003b1f2e7290 */ /* 0x000fe2000fffe0ff */
[----:B------:R-:W-:-:S04]  /*2ae0*/  ISETP.NE.AND P0, PT, R11, 0x2, PT ;  /* 0x000000020b00780c */ /* 0x000fc80003f05270 */
[----:B-1----:R-:W-:Y:S02]  /*2af0*/  SEL R0, RZ, 0x1, P0 ;  /* 0x00000001ff007807 */ /* 0x002fe40000000000 */
[----:B------:R-:W-:Y:S02]  /*2b00*/  SEL R11, R11, RZ, P0 ;  /* 0x000000ff0b0b7207 */ /* 0x000fe40000000000 */
[----:B------:R-:W-:Y:S01]  /*2b10*/  LOP3.LUT R10, R10, R0, RZ, 0x3c, !PT ;  /* 0x000000000a0a7212 */ /* 0x000fe200078e3cff */
[----:B------:R-:W-:Y:S06]  /*2b20*/  BRA.U UP1, `(.L_x_43) ;  /* 0xfffffff101447547 */ /* 0x000fec000b83ffff */
[----:B------:R-:W-:Y:S01]  /*2b30*/  UIADD3 UR13, UPT, UPT, UR13, 0x90, URZ ;  /* 0x000000900d0d7890 */ /* 0x000fe2000fffe0ff */
[----:B------:R-:W-:-:S03]  /*2b40*/  SHF.L.U32 R2, R12, 0x1f, RZ ;  /* 0x0000001f0c027819 */ /* 0x000fc600000006ff */
[----:B------:R-:W-:-:S09]  /*2b50*/  ULEA UR4, UR6, UR13, 0x3 ;  /* 0x0000000d06047291 */ /* 0x000fd2000f8e18ff */
[----:B------:R-:W1:Y:S02]  /*2b60*/  SYNCS.PHASECHK.TRANS64.TRYWAIT P0, [UR4], R2 ;  /* 0x00000002ff0075a7 */ /* 0x000e640008001104 */
[----:B-1----:R-:W-:Y:S05]  /*2b70*/  @!P0 BRA `(.L_x_44) ;  /* 0x0000004c00bc8947 */ /* 0x002fea0003800000 */
.L_x_133:
[----:B------:R-:W-:-:S04]  /*2b80*/  UIADD3 UR4, UPT, UPT, UR6, 0x1, URZ ;  /* 0x0000000106047890 */ /* 0x000fc8000fffe0ff */
[----:B------:R-:W-:-:S04]  /*2b90*/  UISETP.NE.AND UP0, UPT, UR4, 0x12, UPT ;  /* 0x000000120400788c */ /* 0x000fc8000bf05270 */
[----:B------:R-:W-:Y:S02]  /*2ba0*/  USEL UR6, URZ, 0x1, UP0 ;  /* 0x00000001ff067887 */ /* 0x000fe40008000000 */
[----:B------:R-:W-:-:S04]  /*2bb0*/  USEL UR4, UR4, URZ, UP0 ;  /* 0x000000ff04047287 */ /* 0x000fc80008000000 */
[----:B------:R-:W-:Y:S01]  /*2bc0*/  ULEA UR5, UR4, UR13, 0x3 ;  /* 0x0000000d04057291 */ /* 0x000fe2000f8e18ff */
[----:B-1----:R-:W-:-:S04]  /*2bd0*/  LOP3.LUT R2, R12, UR6, RZ, 0x3c, !PT ;  /* 0x000000060c027c12 */ /* 0x002fc8000f8e3cff */
[----:B------:R-:W-:-:S04]  /*2be0*/  SHF.L.U32 R3, R2, 0x1f, RZ ;  /* 0x0000001f02037819 */ /* 0x000fc800000006ff */
[----:B------:R-:W1:Y:S02]  /*2bf0*/  SYNCS.PHASECHK.TRANS64.TRYWAIT P0, [UR5], R3 ;  /* 0x00000003ff0075a7 */ /* 0x000e640008001105 */
[----:B-1----:R-:W-:Y:S05]  /*2c00*/  @!P0 BRA `(.L_x_45) ;  /* 0x0000004c00b08947 */ /* 0x002fea0003800000 */
.L_x_135:
[----:B------:R-:W-:-:S04]  /*2c10*/  UIADD3 UR4, UPT, UPT, UR4, 0x1, URZ ;  /* 0x0000000104047890 */ /* 0x000fc8000fffe0ff */
[----:B------:R-:W-:-:S04]  /*2c20*/  UISETP.NE.AND UP0, UPT, UR4, 0x12, UPT ;  /* 0x000000120400788c */ /* 0x000fc8000bf05270 */
[----:B------:R-:W-:Y:S02]  /*2c30*/  USEL UR6, URZ, 0x1, UP0 ;  /* 0x00000001ff067887 */ /* 0x000fe40008000000 */
[----:B------:R-:W-:-:S04]  /*2c40*/  USEL UR4, UR4, URZ, UP0 ;  /* 0x000000ff04047287 */ /* 0x000fc80008000000 */
[----:B------:R-:W-:Y:S01]  /*2c50*/  ULEA UR5, UR4, UR13, 0x3 ;  /* 0x0000000d04057291 */ /* 0x000fe2000f8e18ff */
[----:B------:R-:W-:-:S04]  /*2c60*/  LOP3.LUT R2, R2, UR6, RZ, 0x3c, !PT ;  /* 0x0000000602027c12 */ /* 0x000fc8000f8e3cff */
[----:B-1----:R-:W-:-:S04]  /*2c70*/  SHF.L.U32 R3, R2, 0x1f, RZ ;  /* 0x0000001f02037819 */ /* 0x002fc800000006ff */
[----:B------:R-:W1:Y:S02]  /*2c80*/  SYNCS.PHASECHK.TRANS64.TRYWAIT P0, [UR5], R3 ;  /* 0x00000003ff0075a7 */ /* 0x000e640008001105 */
[----:B-1----:R-:W-:Y:S05]  /*2c90*/  @!P0 BRA `(.L_x_46) ;  /* 0x0000004c00a48947 */ /* 0x002fea0003800000 */
.L_x_137:
        /* <DEDUP_REMOVED lines=9> */
.L_x_139:
        /* <DEDUP_REMOVED lines=9> */
.L_x_141:
        /* <DEDUP_REMOVED lines=9> */
.L_x_143:
        /* <DEDUP_REMOVED lines=9> */
.L_x_145:
        /* <DEDUP_REMOVED lines=9> */
.L_x_147:
        /* <DEDUP_REMOVED lines=9> */
.L_x_149:
        /* <DEDUP_REMOVED lines=9> */
.L_x_151:
        /* <DEDUP_REMOVED lines=9> */
.L_x_153:
        /* <DEDUP_REMOVED lines=9> */
.L_x_155:
        /* <DEDUP_REMOVED lines=9> */
.L_x_157:
        /* <DEDUP_REMOVED lines=9> */
.L_x_159:
        /* <DEDUP_REMOVED lines=9> */
.L_x_161:
        /* <DEDUP_REMOVED lines=9> */
.L_x_163:
        /* <DEDUP_REMOVED lines=9> */
.L_x_165:
[----:B------:R-:W-:-:S04]  /*3480*/  UIADD3 UR4, UPT, UPT, UR4, 0x1, URZ ;  /* 0x0000000104047890 */ /* 0x000fc8000fffe0ff */
[----:B------:R-:W-:-:S04]  /*3490*/  UISETP.NE.AND UP0, UPT, UR4, 0x12, UPT ;  /* 0x000000120400788c */ /* 0x000fc8000bf05270 */
[----:B------:R-:W-:Y:S02]  /*34a0*/  USEL UR5, URZ, 0x1, UP0 ;  /* 0x00000001ff057887 */ /* 0x000fe40008000000 */
[----:B------:R-:W-:-:S04]  /*34b0*/  USEL UR4, UR4, URZ, UP0 ;  /* 0x000000ff04047287 */ /* 0x000fc80008000000 */
[----:B------:R-:W-:Y:S01]  /*34c0*/  ULEA UR4, UR4, UR13, 0x3 ;  /* 0x0000000d04047291 */ /* 0x000fe2000f8e18ff */
[----:B------:R-:W-:-:S04]  /*34d0*/  LOP3.LUT R2, R2, UR5, RZ, 0x3c, !PT ;  /* 0x0000000502027c12 */ /* 0x000fc8000f8e3cff */
[----:B------:R-:W-:Y:S01]  /*34e0*/  SHF.L.U32 R2, R2, 0x1f, RZ ;  /* 0x0000001f02027819 */ /* 0x000fe200000006ff */
[----:B-1----:R-:W-:-:S07]  /*34f0*/  IMAD.U32 R0, RZ, RZ, UR4 ;  /* 0x00000004ff007e24 */ /* 0x002fce000f8e00ff */
.L_x_61:
[----:B-1----:R1:W3:Y:S02]  /*3500*/  SYNCS.PHASECHK.TRANS64.TRYWAIT P0, [R0+URZ], R2 ;  /* 0x00000002000075a7 */ /* 0x0022e400080011ff */
[----:B---3--:R-:W-:Y:S05]  /*3510*/  @!P0 NANOSLEEP.SYNCS 0x989680 ;  /* 0x009896800000895d */ /* 0x008fea0003900000 */
[----:B------:R-:W3:Y:S02]  /*3520*/  @!P0 SYNCS.PHASECHK.TRANS64 P0, [R0+URZ], R2 ;  /* 0x00000002000085a7 */ /* 0x000ee400080010ff */
[----:B--23--:R-:W-:Y:S05]  /*3530*/  @P0 EXIT ;  /* 0x000000000000094d */ /* 0x00cfea0003800000 */
[----:B------:R-:W-:Y:S05]  /*3540*/  BRA `(.L_x_61) ;  /* 0xfffffffc00ec7947 */ /* 0x000fea000383ffff */
.L_x_23:
[----:B------:R-:W2:Y:S02]  /*3550*/  S2UR UR4, SR_CgaCtaId ;  /* 0x00000000000479c3 */ /* 0x000ea40000008800 */
[----:B--2---:R-:W-:-:S04]  /*3560*/  UISETP.NE.AND UP0, UPT, UR4, URZ, UPT ;  /* 0x000000ff0400728c */ /* 0x004fc8000bf05270 */
[----:B------:R-:W-:-:S09]  /*3570*/  UISETP.NE.OR UP0, UPT, UR13, 0x1, UP0 ;  /* 0x000000010d00788c */ /* 0x000fd20008705670 */
[----:B------:R-:W-:Y:S05]  /*3580*/  BRA.U UP0, `(.L_x_62) ;  /* 0x00000005004c7547 */ /* 0x000fea000b800000 */
[----:B------:R-:W2:Y:S01]  /*3590*/  S2UR UR5, SR_CgaCtaId ;  /* 0x00000000000579c3 */ /* 0x000ea20000008800 */
[----:B------:R-:W-:Y:S01]  /*35a0*/  UMOV UR4, 0x400 ;  /* 0x0000040000047882 */ /* 0x000fe20000000000 */
[----:B------:R-:W-:Y:S01]  /*35b0*/  ISETP.GE.U32.AND P2, PT, R0, 0x8, PT ;  /* 0x000000080000780c */ /* 0x000fe20003f46070 */
[----:B------:R-:W-:Y:S01]  /*35c0*/  IMAD.MOV.U32 R12, RZ, RZ, 0x1 ;  /* 0x00000001ff0c7424 */ /* 0x000fe200078e00ff */
[----:B------:R-:W-:Y:S02]  /*35d0*/  CS2R R10, SRZ ;  /* 0x00000000000a7805 */ /* 0x000fe4000001ff00 */
[----:B------:R-:W-:Y:S01]  /*35e0*/  CS2R R8, SRZ ;  /* 0x0000000000087805 */ /* 0x000fe2000001ff00 */
[----:B--2---:R-:W-:-:S03]  /*35f0*/  ULEA UR6, UR5, UR4, 0x18 ;  /* 0x0000000405067291 */ /* 0x004fc6000f8ec0ff */
[----:B------:R-:W-:-:S09]  /*3600*/  UMOV UR5, URZ ;  /* 0x000000ff00057c82 */ /* 0x000fd20008000000 */
.L_x_66:
[----:B------:R-:W-:Y:S02]  /*3610*/  LEA R2, R8, UR6, 0x3 ;  /* 0x0000000608027c11 */ /* 0x000fe4000f8e18ff */
[----:B------:R-:W-:-:S03]  /*3620*/  SHF.L.U32 R4, R9, 0x1f, RZ ;  /* 0x0000001f09047819 */ /* 0x000fc600000006ff */
[----:B------:R-:W-:Y:S01]  /*3630*/  VIADD R5, R2, 0x1b0 ;  /* 0x000001b002057836 */ /* 0x000fe20000000000 */
[----:B------:R-:W2:Y:S02]  /*3640*/  SYNCS.PHASECHK.TRANS64.TRYWAIT P0, [R2+URZ+0x1a0], R4 ;  /* 0x0001a004020075a7 */ /* 0x000ea400080011ff */
[----:B--2---:R-:W-:Y:S05]  /*3650*/  @!P0 BRA `(.L_x_63) ;  /* 0x00000048009c8947 */ /* 0x004fea0003800000 */
.L_x_166:
[----:B------:R-:W-:Y:S01]  /*3660*/  ULEA UR4, UR5, UR6, 0x3 ;  /* 0x0000000605047291 */ /* 0x000fe2000f8e18ff */
[----:B--2---:R-:W-:Y:S01]  /*3670*/  PRMT R2, RZ, 0x654, R5 ;  /* 0x00000654ff027816 */ /* 0x004fe20000000005 */
[----:B------:R-:W-:Y:S01]  /*3680*/  @!P2 IMAD.MOV.U32 R4, RZ, RZ, 0x10 ;  /* 0x00000010ff04a424 */ /* 0x000fe200078e00ff */
[----:B------:R-:W-:Y:S01]  /*3690*/  SHF.L.U32 R5, R12, 0x1f, RZ ;  /* 0x0000001f0c057819 */ /* 0x000fe200000006ff */
[----:B------:R-:W-:Y:S01]  /*36a0*/  UIADD3 UR7, UPT, UPT, UR4, 0x140, URZ ;  /* 0x0000014004077890 */ /* 0x000fe2000fffe0ff */
[----:B------:R2:W-:Y:S05]  /*36b0*/  SYNCS.ARRIVE.TRANS64.RED.A1T0 RZ, [R2+URZ], RZ ;  /* 0x000000ff02ff79a7 */ /* 0x0005ea00081004ff */
[----:B------:R-:W-:Y:S01]  /*36c0*/  IMAD.U32 R6, RZ, RZ, UR7 ;  /* 0x00000007ff067e24 */ /* 0x000fe2000f8e00ff */
[----:B------:R-:W3:Y:S04]  /*36d0*/  SYNCS.PHASECHK.TRANS64.TRYWAIT P0, [UR4+0x150], R5 ;  /* 0x00015005ff0075a7 */ /* 0x000ee80008001104 */
[----:B------:R-:W-:Y:S01]  /*36e0*/  PRMT R6, R0, 0x654, R6 ;  /* 0x0000065400067816 */ /* 0x000fe20000000006 */
[----:B--23--:R-:W-:Y:S06]  /*36f0*/  @!P0 BRA `(.L_x_64) ;  /* 0x0000004800888947 */ /* 0x00cfec0003800000 */
.L_x_168:
[----:B------:R-:W-:Y:S01]  /*3700*/  ULEA UR8, UR5, UR6, 0x4 ;  /* 0x0000000605087291 */ /* 0x000fe2000f8e20ff */
[----:B------:R-:W-:Y:S01]  /*3710*/  SEL R3, R6, R3, !P2 ;  /* 0x0000000306037207 */ /* 0x000fe20005000000 */
[----:B------:R-:W-:Y:S01]  /*3720*/  UIADD3 UR9, UPT, UPT, UR4, 0x140, URZ ;  /* 0x0000014004097890 */ /* 0x000fe2000fffe0ff */
[----:B--2---:R-:W-:Y:S01]  /*3730*/  LEA R2, R11, UR6, 0x3 ;  /* 0x000000060b027c11 */ /* 0x004fe2000f8e18ff */
[----:B------:R-:W-:Y:S01]  /*3740*/  UIADD3 UR8, UPT, UPT, UR8, 0x1d0, URZ ;  /* 0x000001d008087890 */ /* 0x000fe2000fffe0ff */
[----:B------:R2:W-:Y:S01]  /*3750*/  @!P2 SYNCS.ARRIVE.TRANS64.RED RZ, [R3+URZ], R4 ;  /* 0x0000000403ffa9a7 */ /* 0x0005e200080004ff */
[----:B------:R-:W-:Y:S01]  /*3760*/  UIADD3 UR4, UPT, UPT, UR5, 0x1, URZ ;  /* 0x0000000105047890 */ /* 0x000fe2000fffe0ff */
[----:B------:R-:W-:-:S03]  /*3770*/  VIADD R8, R8, 0x1 ;  /* 0x0000000108087836 */ /* 0x000fc60000000000 */
[----:B------:R-:W-:Y:S02]  /*3780*/  UISETP.NE.AND UP0, UPT, UR4, 0x2, UPT ;  /* 0x000000020400788c */ /* 0x000fe4000bf05270 */
[----:B------:R-:W-:Y:S01]  /*3790*/  ISETP.NE.AND P0, PT, R8, 0x2, PT ;  /* 0x000000020800780c */ /* 0x000fe20003f05270 */
[----:B------:R-:W-:Y:S06]  /*37a0*/  UGETNEXTWORKID.BROADCAST [UR8], [UR9] ;  /* 0x00000000080073ca */ /* 0x000fec0008000100 */
[----:B------:R-:W-:Y:S02]  /*37b0*/  USEL UR7, URZ, 0x1, UP0 ;  /* 0x00000001ff077887 */ /* 0x000fe40008000000 */
[----:B------:R-:W-:-:S04]  /*37c0*/  USEL UR5, UR4, URZ, UP0 ;  /* 0x000000ff04057287 */ /* 0x000fc80008000000 */
[----:B------:R-:W-:Y:S02]  /*37d0*/  LOP3.LUT R12, R12, UR7, RZ, 0x3c, !PT ;  /* 0x000000070c0c7c12 */ /* 0x000fe4000f8e3cff */
[----:B--2---:R-:W-:-:S04]  /*37e0*/  SHF.L.U32 R4, R10, 0x1f, RZ ;  /* 0x0000001f0a047819 */ /* 0x004fc800000006ff */
[----:B------:R-:W2:Y:S02]  /*37f0*/  SYNCS.PHASECHK.TRANS64.TRYWAIT P1, [R2+URZ+0x140], R4 ;  /* 0x00014004020075a7 */ /* 0x000ea400080211ff */
[----:B--2---:R-:W-:Y:S05]  /*3800*/  @!P1 BRA `(.L_x_65) ;  /* 0x00000048005c9947 */ /* 0x004fea0003800000 */
.L_x_169:
[C---:B--2---:R-:W-:Y:S01]  /*3810*/  LEA R4, R11.reuse, UR6, 0x4 ;  /* 0x000000060b047c11 */ /* 0x044fe2000f8e20ff */
[----:B------:R-:W-:Y:S01]  /*3820*/  VIADD R2, R2, 0x150 ;  /* 0x0000015002027836 */ /* 0x000fe20000000000 */
[----:B------:R-:W-:Y:S01]  /*3830*/  SEL R8, R8, RZ, P0 ;  /* 0x000000ff08087207 */ /* 0x000fe20000000000 */
[----:B------:R-:W-:-:S03]  /*3840*/  VIADD R11, R11, 0x1 ;  /* 0x000000010b0b7836 */ /* 0x000fc60000000000 */
[----:B------:R-:W2:Y:S01]  /*3850*/  LDS.128 R4, [R4+0x1d0] ;  /* 0x0001d00004047984 */ /* 0x000ea20000000c00 */
[----:B------:R-:W-:Y:S02]  /*3860*/  PRMT R2, RZ, 0x654, R2 ;  /* 0x00000654ff027816 */ /* 0x000fe40000000002 */
[C---:B------:R-:W-:Y:S01]  /*3870*/  ISETP.NE.AND P1, PT, R11.reuse, 0x2, PT ;  /* 0x000000020b00780c */ /* 0x040fe20003f25270 */
[----:B------:R-:W-:Y:S01]  /*3880*/  @!PT LDS RZ, [RZ] ;  /* 0x00000000fffff984 */ /* 0x000fe20000000800 */
[----:B------:R-:W-:Y:S01]  /*3890*/  @!PT LDS RZ, [RZ] ;  /* 0x00000000fffff984 */ /* 0x000fe20000000800 */
[----:B------:R-:W-:Y:S01]  /*38a0*/  @!PT LDS RZ, [RZ] ;  /* 0x00000000fffff984 */ /* 0x000fe20000000800 */
[----:B------:R-:W-:Y:S01]  /*38b0*/  @!PT LDS RZ, [RZ] ;  /* 0x00000000fffff984 */ /* 0x000fe20000000800 */
[----:B------:R3:W-:Y:S06]  /*38c0*/  MEMBAR.ALL.CTA ;  /* 0x0000000000007992 */ /* 0x0007ec0000008000 */
[----:B---3--:R-:W3:Y:S01]  /*38d0*/  FENCE.VIEW.ASYNC.S ;  /* 0x00000000000073c6 */ /* 0x008ee20000000000 */
[----:B------:R-:W-:Y:S01]  /*38e0*/  SEL R11, R11, RZ, P1 ;  /* 0x000000ff0b0b7207 */ /* 0x000fe20000800000 */
[----:B---3--:R3:W-:Y:S01]  /*38f0*/  SYNCS.ARRIVE.TRANS64.RED.A1T0 RZ, [R2+URZ], RZ ;  /* 0x000000ff02ff79a7 */ /* 0x0087e200081004ff */
[----:B--2---:R-:W-:-:S02]  /*3900*/  LOP3.LUT P3, RZ, R6, 0x1, RZ, 0xc0, !PT ;  /* 0x0000000106ff7812 */ /* 0x004fc4000786c0ff */
[----:B------:R-:W-:-:S04]  /*3910*/  SEL R4, RZ, 0x1, P1 ;  /* 0x00000001ff047807 */ /* 0x000fc80000800000 */
[----:B------:R-:W-:Y:S02]  /*3920*/  LOP3.LUT R10, R10, R4, RZ, 0x3c, !PT ;  /* 0x000000040a0a7212 */ /* 0x000fe400078e3cff */
[----:B---3--:R-:W-:-:S04]  /*3930*/  SEL R2, RZ, 0x1, P0 ;  /* 0x00000001ff027807 */ /* 0x008fc80000000000 */
[----:B------:R-:W-:Y:S01]  /*3940*/  LOP3.LUT R9, R9, R2, RZ, 0x3c, !PT ;  /* 0x0000000209097212 */ /* 0x000fe200078e3cff */
[----:B------:R-:W-:Y:S06]  /*3950*/  @P3 BRA `(.L_x_66) ;  /* 0xfffffffc002c3947 */ /* 0x000fec000383ffff */
[----:B------:R-:W-:Y:S01]  /*3960*/  ULEA UR4, UR5, UR6, 0x3 ;  /* 0x0000000605047291 */ /* 0x000fe2000f8e18ff */
[----:B------:R-:W-:-:S08]  /*3970*/  SHF.L.U32 R2, R12, 0x1f, RZ ;  /* 0x0000001f0c027819 */ /* 0x000fd000000006ff */
[----:B------:R-:W2:Y:S02]  /*3980*/  SYNCS.PHASECHK.TRANS64 P0, [UR4+0x150], R2 ;  /* 0x00015002ff0075a7 */ /* 0x000ea40008001004 */
[----:B--2---:R-:W-:Y:S05]  /*3990*/  @P0 BRA `(.L_x_67) ;  /* 0x0000000000080947 */ /* 0x004fea0003800000 */
[----:B------:R-:W2:Y:S02]  /*39a0*/  SYNCS.PHASECHK.TRANS64.TRYWAIT P0, [UR4+0x150], R2 ;  /* 0x00015002ff0075a7 */ /* 0x000ea40008001104 */
[----:B--2---:R-:W-:Y:S05]  /*39b0*/  @!P0 BRA `(.L_x_68) ;  /* 0x0000004800048947 */ /* 0x004fea0003800000 */
.L_x_67:
[----:B------:R-:W-:-:S04]  /*39c0*/  UIADD3 UR7, UPT, UPT, UR5, 0x1, URZ ;  /* 0x0000000105077890 */ /* 0x000fc8000fffe0ff */
[----:B------:R-:W-:-:S04]  /*39d0*/  UISETP.NE.AND UP0, UPT, UR7, 0x2, UPT ;  /* 0x000000020700788c */ /* 0x000fc8000bf05270 */
[----:B------:R-:W-:Y:S02]  /*39e0*/  USEL UR8, URZ, 0x1, UP0 ;  /* 0x00000001ff087887 */ /* 0x000fe40008000000 */
[----:B------:R-:W-:-:S04]  /*39f0*/  USEL UR7, UR7, URZ, UP0 ;  /* 0x000000ff07077287 */ /* 0x000fc80008000000 */
[----:B------:R-:W-:Y:S01]  /*3a00*/  ULEA UR7, UR7, UR6, 0x3 ;  /* 0x0000000607077291 */ /* 0x000fe2000f8e18ff */
[----:B--2---:R-:W-:-:S04]  /*3a10*/  LOP3.LUT R2, R12, UR8, RZ, 0x3c, !PT ;  /* 0x000000080c027c12 */ /* 0x004fc8000f8e3cff */
[----:B------:R-:W-:-:S04]  /*3a20*/  SHF.L.U32 R0, R2, 0x1f, RZ ;  /* 0x0000001f02007819 */ /* 0x000fc800000006ff */
[----:B------:R-:W2:Y:S02]  /*3a30*/  SYNCS.PHASECHK.TRANS64 P0, [UR7+0x150], R0 ;  /* 0x00015000ff0075a7 */ /* 0x000ea40008001007 */
[----:B-12---:R-:W-:Y:S05]  /*3a40*/  @P0 EXIT ;  /* 0x000000000000094d */ /* 0x006fea0003800000 */
[----:B------:R-:W-:Y:S02]  /*3a50*/  SHF.L.U32 R2, R2, 0x1f, RZ ;  /* 0x0000001f02027819 */ /* 0x000fe400000006ff */
[----:B------:R-:W-:-:S07]  /*3a60*/  MOV R0, UR7 ;  /* 0x0000000700007c02 */ /* 0x000fce0008000f00 */
.L_x_69:
[----:B-1----:R1:W2:Y:S02]  /*3a70*/  SYNCS.PHASECHK.TRANS64.TRYWAIT P0, [R0+URZ+0x150], R2 ;  /* 0x00015002000075a7 */ /* 0x0022a400080011ff */
[----:B--2---:R-:W-:Y:S05]  /*3a80*/  @!P0 NANOSLEEP.SYNCS 0x989680 ;  /* 0x009896800000895d */ /* 0x004fea0003900000 */
[----:B------:R-:W2:Y:S02]  /*3a90*/  @!P0 SYNCS.PHASECHK.TRANS64 P0, [R0+URZ+0x150], R2 ;  /* 0x00015002000085a7 */ /* 0x000ea400080010ff */
[----:B--2---:R-:W-:Y:S05]  /*3aa0*/  @P0 EXIT ;  /* 0x000000000000094d */ /* 0x004fea0003800000 */
[----:B------:R-:W-:Y:S05]  /*3ab0*/  BRA `(.L_x_69) ;  /* 0xfffffffc00ec7947 */ /* 0x000fea000383ffff */
.L_x_62:
[----:B------:R-:W-:Y:S05]  /*3ac0*/  BRA.U UP5, `(.L_x_70) ;  /* 0x0000001105dc7547 */ /* 0x000fea000b800000 */
[----:B------:R-:W2:Y:S01]  /*3ad0*/  S2UR UR7, SR_CgaCtaId ;  /* 0x00000000000779c3 */ /* 0x000ea20000008800 */
[----:B------:R-:W-:Y:S01]  /*3ae0*/  UMOV UR4, 0x40 ;  /* 0x0000004000047882 */ /* 0x000fe20000000000 */
[----:B------:R-:W-:Y:S01]  /*3af0*/  NOP ;  /* 0x0000000000007918 */ /* 0x000fe20000000000 */
[----:B------:R-:W-:Y:S01]  /*3b00*/  UMOV UR6, 0x400 ;  /* 0x0000040000067882 */ /* 0x000fe20000000000 */
[----:B--2---:R-:W-:Y:S02]  /*3b10*/  ULEA UR5, UR7, UR4, 0x18 ;  /* 0x0000000407057291 */ /* 0x004fe4000f8ec0ff */
[----:B------:R-:W-:-:S07]  /*3b20*/  ULEA UR6, UR7, UR6, 0x18 ;  /* 0x0000000607067291 */ /* 0x000fce000f8ec0ff */
[----:B------:R-:W2:Y:S02]  /*3b30*/  LDS.U8 R0, [UR5+0x1c] ;  /* 0x00001c05ff007984 */ /* 0x000ea40008000000 */
[----:B--2---:R-:W-:-:S13]  /*3b40*/  ISETP.NE.AND P0, PT, R0, RZ, PT ;  /* 0x000000ff0000720c */ /* 0x004fda0003f05270 */
[----:B------:R-:W-:Y:S05]  /*3b50*/  @P0 BRA `(.L_x_71) ;  /* 0x0000000400080947 */ /* 0x000fea0003800000 */
[----:B------:R-:W-:Y:S02]  /*3b60*/  UISETP.NE.U32.AND UP1, UPT, UR48, 0x1, UPT ;  /* 0x000000013000788c */ /* 0x000fe4000bf25070 */
[----:B------:R-:W-:-:S07]  /*3b70*/  UIADD3 UR7, UPT, UPT, UR5, 0x8, URZ ;  /* 0x0000000805077890 */ /* 0x000fce000fffe0ff */
[----:B------:R-:W-:Y:S05]  /*3b80*/  BRA.U !UP1, `(.L_x_72) ;  /* 0x00000001099c7547 */ /* 0x000fea000b800000 */
[----:B------:R-:W-:Y:S01]  /*3b90*/  ELECT P0, URZ, PT ;  /* 0x0000000000ff782f */ /* 0x000fe20003800000 */
[----:B------:R-:W-:-:S12]  /*3ba0*/  BSSY B0, `(.L_x_72) ;  /* 0x0000025000007945 */ /* 0x000fd80003800000 */
[----:B------:R-:W-:Y:S05]  /*3bb0*/  @!P0 BRA `(.L_x_73) ;  /* 0x00000000008c8947 */ /* 0x000fea0003800000 */
[----:B------:R-:W-:-:S05]  /*3bc0*/  UMOV UR4, 0x10 ;  /* 0x0000001000047882 */ /* 0x000fca0000000000 */
[----:B------:R-:W-:Y:S04]  /*3bd0*/  DEPBAR.LE SB2, 0x36 ;  /* 0x0000ad800000791a */ /* 0x000fe80000000000 */
[----:B------:R-:W2:Y:S02]  /*3be0*/  UTCATOMSWS.2CTA.FIND_AND_SET.ALIGN UP0, UR4, UR4 ;  /* 0x00000004000475e3 */ /* 0x000ea40008200800 */
[----:B--2---:R-:W-:Y:S01]  /*3bf0*/  MOV R10, UR4 ;  /* 0x00000004000a7c02 */ /* 0x004fe20008000f00 */
[----:B------:R-:W-:Y:S06]  /*3c00*/  BRA.U UP0, `(.L_x_74) ;  /* 0x0000000100187547 */ /* 0x000fec000b800000 */
.L_x_75:
[----:B------:R-:W-:Y:S05]  /*3c10*/  NANOSLEEP 0x64 ;  /* 0x000000640000795d */ /* 0x000fea0003800000 */
[----:B------:R-:W-:-:S05]  /*3c20*/  UMOV UR4, 0x10 ;  /* 0x0000001000047882 */ /* 0x000fca0000000000 */
[----:B------:R-:W-:Y:S04]  /*3c30*/  DEPBAR.LE SB2, 0x36 ;  /* 0x0000ad800000791a */ /* 0x000fe80000000000 */
[----:B------:R-:W2:Y:S02]  /*3c40*/  UTCATOMSWS.2CTA.FIND_AND_SET.ALIGN UP0, UR4, UR4 ;  /* 0x00000004000475e3 */ /* 0x000ea40008200800 */
[----:B--2---:R-:W-:Y:S01]  /*3c50*/  MOV R10, UR4 ;  /* 0x00000004000a7c02 */ /* 0x004fe20008000f00 */
[----:B------:R-:W-:Y:S05]  /*3c60*/  BRA.U !UP0, `(.L_x_75) ;  /* 0xfffffffd08e87547 */ /* 0x000fea000b83ffff */
.L_x_74:
[----:B------:R-:W2:Y:S01]  /*3c70*/  LDS R6, [UR5+0x10] ;  /* 0x00001005ff067984 */ /* 0x000ea20008000800 */
[----:B------:R-:W-:Y:S01]  /*3c80*/  IMAD.U32 R0, RZ, RZ, UR6 ;  /* 0x00000006ff007e24 */ /* 0x000fe2000f8e00ff */
[----:B------:R-:W-:-:S03]  /*3c90*/  MOV R4, UR47 ;  /* 0x0000002f00047c02 */ /* 0x000fc60008000f00 */
[----:B------:R-:W-:Y:S01]  /*3ca0*/  VIADD R0, R0, 0x1f0 ;  /* 0x000001f000007836 */ /* 0x000fe20000000000 */
[----:B--2---:R-:W-:-:S04]  /*3cb0*/  SHF.L.U32 R6, R6, 0x1f, RZ ;  /* 0x0000001f06067819 */ /* 0x004fc800000006ff */
[----:B------:R-:W2:Y:S02]  /*3cc0*/  SYNCS.PHASECHK.TRANS64.TRYWAIT P0, [UR5+0x8], R6 ;  /* 0x00000806ff0075a7 */ /* 0x000ea40008001105 */
[----:B--2---:R-:W-:Y:S05]  /*3cd0*/  @P0 BRA `(.L_x_76) ;  /* 0x0000000000080947 */ /* 0x004fea0003800000 */
[----:B------:R-:W2:Y:S02]  /*3ce0*/  SYNCS.PHASECHK.TRANS64.TRYWAIT P0, [UR5+0x8], R6 ;  /* 0x00000806ff0075a7 */ /* 0x000ea40008001105 */
[----:B--2---:R-:W-:Y:S05]  /*3cf0*/  @!P0 BRA `(.L_x_77) ;  /* 0x00000044004c8947 */ /* 0x004fea0003800000 */
.L_x_76:
[----:B------:R-:W-:Y:S01]  /*3d00*/  PRMT R4, R4, 0x654, R0 ;  /* 0x0000065404047816 */ /* 0x000fe20000000000 */
[----:B------:R-:W-:Y:S01]  /*3d10*/  HFMA2 R0, -RZ, RZ, 0, 5.9604644775390625e-08 ;  /* 0x00000001ff007431 */ /* 0x000fe200000001ff */
[----:B------:R-:W-:Y:S01]  /*3d20*/  UPRMT UR4, UR47, 0x654, UR7 ;  /* 0x000006542f047896 */ /* 0x000fe20008000007 */
[----:B------:R-:W-:Y:S02]  /*3d30*/  IMAD.MOV.U32 R8, RZ, RZ, 0xffff ;  /* 0x0000ffffff087424 */ /* 0x000fe400078e00ff */
[----:B--2---:R-:W-:Y:S02]  /*3d40*/  IMAD.MOV.U32 R6, RZ, RZ, 0x4 ;  /* 0x00000004ff067424 */ /* 0x004fe400078e00ff */
[----:B------:R-:W-:Y:S01]  /*3d50*/  IMAD.SHL.U32 R9, R10, 0x20, RZ ;  /* 0x000000200a097824 */ /* 0x000fe200078e00ff */
[----:B------:R-:W-:Y:S02]  /*3d60*/  MOV R5, UR4 ;  /* 0x0000000400057c02 */ /* 0x000fe40008000f00 */
[-C--:B------:R-:W-:Y:S01]  /*3d70*/  SHF.L.U32 R8, R8, R10.reuse, RZ ;  /* 0x0000000a08087219 */ /* 0x080fe200000006ff */
[----:B------:R2:W-:Y:S01]  /*3d80*/  SYNCS.ARRIVE.TRANS64.RED RZ, [UR4], R6 ;  /* 0x00000006ffff79a7 */ /* 0x0005e20008000404 */
[----:B------:R-:W-:Y:S01]  /*3d90*/  SHF.L.U32 R7, R0, R10, RZ ;  /* 0x0000000a00077219 */ /* 0x000fe200000006ff */
[----:B------:R2:W-:Y:S04]  /*3da0*/  STS [UR6+0x1f0], R9 ;  /* 0x0001f009ff007988 */ /* 0x0005e80008000806 */
[----:B------:R2:W-:Y:S04]  /*3db0*/  STAS [R4.64], R10 ;  /* 0x0000000a04007dbd */ /* 0x0005e8000c0008ff */
[----:B------:R2:W-:Y:S04]  /*3dc0*/  ATOMS.OR RZ, [UR5+0x14], R8 ;  /* 0x00001408ffff798c */ /* 0x0005e8000b000005 */
[----:B------:R2:W-:Y:S04]  /*3dd0*/  ATOMS.OR RZ, [UR5+0x18], R7 ;  /* 0x00001807ffff798c */ /* 0x0005e8000b000005 */
[----:B------:R2:W-:Y:S02]  /*3de0*/  ATOMS.XOR RZ, [UR5+0x10], R0 ;  /* 0x00001000ffff798c */ /* 0x0005e4000b800005 */
.L_x_73:
[----:B-1----:R-:W-:Y:S05]  /*3df0*/  BSYNC B0 ;  /* 0x0000000000007941 */ /* 0x002fea0003800000 */
.L_x_72:
[----:B------:R-:W-:Y:S05]  /*3e00*/  BRA.U UP1, `(.L_x_78) ;  /* 0x00000001016c7547 */ /* 0x000fea000b800000 */
[----:B------:R-:W-:-:S03]  /*3e10*/  UMOV UR4, 0xffffffff ;  /* 0xffffffff00047882 */ /* 0x000fc60000000000 */
[----:B------:R-:W-:Y:S05]  /*3e20*/  BRA.DIV UR4, `(.L_x_79) ;  /* 0x0000004604187947 */ /* 0x000fea000b800000 */
[----:B------:R-:W-:-:S13]  /*3e30*/  ELECT P0, URZ, PT ;  /* 0x0000000000ff782f */ /* 0x000fda0003800000 */
.L_x_173:
[----:B------:R-:W-:Y:S05]  /*3e40*/  @!P0 BRA `(.L_x_78) ;  /* 0x00000000005c8947 */ /* 0x000fea0003800000 */
[----:B--2---:R-:W2:Y:S02]  /*3e50*/  LDS R4, [UR5+0x10] ;  /* 0x00001005ff047984 */ /* 0x004ea40008000800 */
[----:B--2---:R-:W-:-:S04]  /*3e60*/  SHF.L.U32 R4, R4, 0x1f, RZ ;  /* 0x0000001f04047819 */ /* 0x004fc800000006ff */
[----:B------:R-:W2:Y:S02]  /*3e70*/  SYNCS.PHASECHK.TRANS64.TRYWAIT P0, [UR5+0x8], R4 ;  /* 0x00000804ff0075a7 */ /* 0x000ea40008001105 */
[----:B--2---:R-:W-:Y:S05]  /*3e80*/  @P0 BRA `(.L_x_80) ;  /* 0x0000000000080947 */ /* 0x004fea0003800000 */
[----:B------:R-:W2:Y:S02]  /*3e90*/  SYNCS.PHASECHK.TRANS64.TRYWAIT P0, [UR5+0x8], R4 ;  /* 0x00000804ff0075a7 */ /* 0x000ea40008001105 */
[----:B--2---:R-:W-:Y:S05]  /*3ea0*/  @!P0 BRA `(.L_x_81) ;  /* 0x00000044001c8947 */ /* 0x004fea0003800000 */
.L_x_80:
[----:B------:R-:W3:Y:S01]  /*3eb0*/  LDS R6, [UR6+0x1f0] ;  /* 0x0001f006ff067984 */ /* 0x000ee20008000800 */
[----:B--2---:R-:W-:Y:S02]  /*3ec0*/  HFMA2 R0, -RZ, RZ, 0, 5.9604644775390625e-08 ;  /* 0x00000001ff007431 */ /* 0x004fe400000001ff */
[----:B------:R-:W-:Y:S01]  /*3ed0*/  IMAD.MOV.U32 R4, RZ, RZ, 0xffff ;  /* 0x0000ffffff047424 */ /* 0x000fe200078e00ff */
[----:B------:R-:W-:Y:S01]  /*3ee0*/  UPRMT UR4, UR47, 0x654, UR7 ;  /* 0x000006542f047896 */ /* 0x000fe20008000007 */
[----:B---3--:R-:W-:-:S03]  /*3ef0*/  IMAD.SHL.U32 R5, R6, 0x20, RZ ;  /* 0x0000002006057824 */ /* 0x008fc600078e00ff */
[-C--:B------:R-:W-:Y:S02]  /*3f00*/  SHF.L.U32 R4, R4, R6.reuse, RZ ;  /* 0x0000000604047219 */ /* 0x080fe400000006ff */
[----:B------:R-:W-:Y:S01]  /*3f10*/  SHF.L.U32 R6, R0, R6, RZ ;  /* 0x0000000600067219 */ /* 0x000fe200000006ff */
[----:B------:R3:W-:Y:S04]  /*3f20*/  STS [UR6+0x1f0], R5 ;  /* 0x0001f005ff007988 */ /* 0x0007e80008000806 */
[----:B------:R3:W-:Y:S04]  /*3f30*/  ATOMS.OR RZ, [UR5+0x14], R4 ;  /* 0x00001404ffff798c */ /* 0x0007e8000b000005 */
[----:B------:R3:W-:Y:S01]  /*3f40*/  ATOMS.OR RZ, [UR5+0x18], R6 ;  /* 0x00001806ffff798c */ /* 0x0007e2000b000005 */
[----:B------:R-:W-:Y:S03]  /*3f50*/  SYNCS.ARRIVE.TRANS64.RED.A1T0 RZ, [UR4], RZ ;  /* 0x000000ffffff79a7 */ /* 0x000fe60008100404 */
[----:B------:R3:W-:Y:S01]  /*3f60*/  ATOMS.XOR RZ, [UR5+0x10], R0 ;  /* 0x00001000ffff798c */ /* 0x0007e2000b800005 */
[----:B------:R-:W-:Y:S05]  /*3f70*/  BRA `(.L_x_78) ;  /* 0x0000000000107947 */ /* 0x000fea0003800000 */
.L_x_71:
[----:B------:R-:W-:Y:S02]  /*3f80*/  MOV R0, 0xffffffff ;  /* 0xffffffff00007802 */ /* 0x000fe40000000f00 */
[----:B------:R-:W-:-:S03]  /*3f90*/  MOV R4, 0x3fc0 ;  /* 0x00003fc000047802 */ /* 0x000fc60000000f00 */
[----:B------:R2:W-:Y:S04]  /*3fa0*/  STS [UR6+0x1f0], R0 ;  /* 0x0001f000ff007988 */ /* 0x0005e80008000806 */
[----:B-12--5:R-:W-:Y:S05]  /*3fb0*/  CALL.REL.NOINC `($__internal_1_$__cuda_sm10x_tcgen05_guardrail_trap_phase_invalid_during_alloc) ;  /* 0x0000004800247944 */ /* 0x026fea0003c00000 */
.L_x_78:
[----:B------:R-:W-:Y:S05]  /*3fc0*/  WARPSYNC.ALL ;  /* 0x0000000000007948 */ /* 0x000fea0003800000 */
[----:B------:R-:W4:Y:S01]  /*3fd0*/  S2UR UR4, SR_CgaCtaId ;  /* 0x00000000000479c3 */ /* 0x000f220000008800 */
[----:B------:R-:W-:Y:S01]  /*3fe0*/  UMOV UR26, 0x400 ;  /* 0x00000400001a7882 */ /* 0x000fe20000000000 */
[----:B------:R-:W-:-:S06]  /*3ff0*/  NOP ;  /* 0x0000000000007918 */ /* 0x000fcc0000000000 */
[----:B------:R-:W-:Y:S06]  /*4000*/  BAR.ARV 0x6, 0xa0 ;  /* 0x0182800000007b1d */ /* 0x000fec0000002000 */
[----:B------:R-:W1:Y:S01]  /*4010*/  LDCU UR6, c[0x0][0x38c] ;  /* 0x00007180ff0677ac */ /* 0x000e620008000800 */
[----:B------:R-:W-:Y:S01]  /*4020*/  LOP3.LUT R3, R3, 0xffff, RZ, 0xc0, !PT ;  /* 0x0000ffff03037812 */ /* 0x000fe200078ec0ff */
[----:B--2---:R-:W-:Y:S01]  /*4030*/  IMAD.MOV.U32 R9, RZ, RZ, 0x1 ;  /* 0x00000001ff097424 */ /* 0x004fe200078e00ff */
[----:B------:R-:W-:Y:S01]  /*4040*/  LOP3.LUT R2, R2, 0xffff, RZ, 0xc0, !PT ;  /* 0x0000ffff02027812 */ /* 0x000fe200078ec0ff */
[----:B------:R-:W-:Y:S01]  /*4050*/  IMAD.MOV.U32 R8, RZ, RZ, RZ ;  /* 0x000000ffff087224 */ /* 0x000fe200078e00ff */
[----:B------:R-:W-:Y:S01]  /*4060*/  R2UR UR28, R3 ;  /* 0x00000000031c72ca */ /* 0x000fe200000e0000 */
[----:B------:R-:W-:Y:S01]  /*4070*/  UMOV UR32, URZ ;  /* 0x000000ff00207c82 */ /* 0x000fe20008000000 */
[----:B------:R-:W-:-:S02]  /*4080*/  R2UR UR42, R2 ;  /* 0x00000000022a72ca */ /* 0x000fc400000e0000 */
[----:B------:R-:W-:Y:S01]  /*4090*/  CS2R R2, SRZ ;  /* 0x0000000000027805 */ /* 0x000fe2000001ff00 */
[----:B------:R-:W-:Y:S01]  /*40a0*/  UMOV UR23, URZ ;  /* 0x000000ff00177c82 */ /* 0x000fe20008000000 */
[----:B----4-:R-:W-:Y:S01]  /*40b0*/  ULEA UR26, UR4, UR26, 0x18 ;  /* 0x0000001a041a7291 */ /* 0x010fe2000f8ec0ff */
[----:B------:R-:W-:Y:S01]  /*40c0*/  UMOV UR22, URZ ;  /* 0x000000ff00167c82 */ /* 0x000fe20008000000 */
[----:B------:R-:W-:Y:S02]  /*40d0*/  UISETP.NE.AND UP3, UPT, UR48, URZ, UPT ;  /* 0x000000ff3000728c */ /* 0x000fe4000bf65270 */
[----:B------:R-:W-:Y:S02]  /*40e0*/  UIADD3 UR5, UPT, UPT, UR26, 0x2400, URZ ;  /* 0x000024001a057890 */ /* 0x000fe4000fffe0ff */
[----:B------:R-:W-:-:S03]  /*40f0*/  UIADD3 UR4, UPT, UPT, UR26, 0x26400, URZ ;  /* 0x000264001a047890 */ /* 0x000fc6000fffe0ff */
[----:B---3--:R-:W2:Y:S01]  /*4100*/  LDS R0, [UR26+0x1f0] ;  /* 0x0001f01aff007984 */ /* 0x008ea20008000800 */
[----:B-1----:R-:W-:Y:S02]  /*4110*/  UIADD3 UR6, UPT, UPT, UR6, 0x7f, URZ ;  /* 0x0000007f06067890 */ /* 0x002fe4000fffe0ff */
[----:B------:R-:W-:Y:S02]  /*4120*/  USHF.R.U32.HI UR5, URZ, 0x4, UR5 ;  /* 0x00000004ff057899 */ /* 0x000fe40008011605 */
[----:B------:R-:W-:Y:S02]  /*4130*/  USHF.R.S32.HI UR33, URZ, 0x1f, UR6 ;  /* 0x0000001fff217899 */ /* 0x000fe40008011406 */
[----:B------:R-:W-:Y:S02]  /*4140*/  USHF.R.U32.HI UR4, URZ, 0x4, UR4 ;  /* 0x00000004ff047899 */ /* 0x000fe40008011604 */
[----:B------:R-:W-:Y:S02]  /*4150*/  ULEA.HI UR33, UR33, UR6, URZ, 0x7 ;  /* 0x0000000621217291 */ /* 0x000fe4000f8f38ff */
[----:B------:R-:W-:-:S02]  /*4160*/  ULOP3.LUT UR5, UR5, 0x3fff, URZ, 0xc0, !UPT ;  /* 0x00003fff05057892 */ /* 0x000fc4000f8ec0ff */
[----:B------:R-:W-:Y:S02]  /*4170*/  USHF.R.S32.HI UR33, URZ, 0x7, UR33 ;  /* 0x00000007ff217899 */ /* 0x000fe40008011421 */
[----:B------:R-:W-:Y:S02]  /*4180*/  ULOP3.LUT UR30, UR4, 0x3fff, URZ, 0xc0, !UPT ;  /* 0x00003fff041e7892 */ /* 0x000fe4000f8ec0ff */
[----:B------:R-:W-:Y:S01]  /*4190*/  UISETP.LT.AND UP0, UPT, UR33, 0x1, UPT ;  /* 0x000000012100788c */ /* 0x000fe2000bf01270 */
[----:B------:R-:W-:Y:S01]  /*41a0*/  UMOV UR40, 0x0 ;  /* 0x0000000000287882 */ /* 0x000fe20000000000 */
[----:B------:R-:W-:Y:S01]  /*41b0*/  UMOV UR41, 0x8100010 ;  /* 0x0810001000297882 */ /* 0x000fe20000000000 */
[----:B------:R-:W-:Y:S02]  /*41c0*/  ULOP3.LUT UR29, UR5, 0x10000, URZ, 0xfc, !UPT ;  /* 0x00010000051d7892 */ /* 0x000fe4000f8efcff */
[----:B------:R-:W-:Y:S02]  /*41d0*/  ULOP3.LUT UR30, UR30, 0x10000, URZ, 0xfc, !UPT ;  /* 0x000100001e1e7892 */ /* 0x000fe4000f8efcff */
[----:B------:R-:W-:Y:S01]  /*41e0*/  USEL UR43, UR33, 0x1, !UP0 ;  /* 0x00000001212b7887 */ /* 0x000fe2000c000000 */
[----:B------:R-:W-:Y:S01]  /*41f0*/  UMOV UR38, 0x0 ;  /* 0x0000000000267882 */ /* 0x000fe20000000000 */
[----:B------:R-:W-:Y:S01]  /*4200*/  UMOV UR39, 0x8100010 ;  /* 0x0810001000277882 */ /* 0x000fe20000000000 */
[----:B------:R-:W-:Y:S01]  /*4210*/  UMOV UR36, 0x0 ;  /* 0x0000000000247882 */ /* 0x000fe20000000000 */
[----:B------:R-:W-:Y:S01]  /*4220*/  UMOV UR37, 0x8100010 ;  /* 0x0810001000257882 */ /* 0x000fe20000000000 */
[----:B------:R-:W-:Y:S01]  /*4230*/  UMOV UR34, 0x0 ;  /* 0x0000000000227882 */ /* 0x000fe20000000000 */
[----:B------:R-:W-:Y:S01]  /*4240*/  UMOV UR35, 0x8100010 ;  /* 0x0810001000237882 */ /* 0x000fe20000000000 */
[----:B--2---:R-:W-:-:S15]  /*4250*/  R2UR UR44, R0 ;  /* 0x00000000002c72ca */ /* 0x004fde00000e0000 */
.L_x_89:
[C---:B------:R-:W-:Y:S02]  /*4260*/  LEA R0, R8.reuse, UR26, 0x3 ;  /* 0x0000001a08007c11 */ /* 0x040fe4000f8e18ff */
[----:B------:R-:W-:Y:S02]  /*4270*/  SHF.L.U32 R4, R3, 0x1f, RZ ;  /* 0x0000001f03047819 */ /* 0x000fe400000006ff */
[----:B------:R-:W-:Y:S02]  /*4280*/  LEA R5, R8, UR26, 0x4 ;  /* 0x0000001a08057c11 */ /* 0x000fe4000f8e20ff */
[----:B------:R-:W1:Y:S02]  /*4290*/  SYNCS.PHASECHK.TRANS64.TRYWAIT P0, [R0+URZ+0x140], R4 ;  /* 0x00014004000075a7 */ /* 0x000e6400080011ff */
[----:B-1-3--:R-:W-:Y:S05]  /*42a0*/  @!P0 BRA `(.L_x_82) ;  /* 0x0000004000348947 */ /* 0x00afea0003800000 */
.L_x_174:
[----:B-1----:R-:W1:Y:S01]  /*42b0*/  LDS.128 R4, [R5+0x1d0] ;  /* 0x0001d00005047984 */ /* 0x002e620000000c00 */
[----:B------:R-:W-:Y:S02]  /*42c0*/  VIADD R0, R0, 0x150 ;  /* 0x0000015000007836 */ /* 0x000fe40000000000 */
[----:B------:R-:W-:Y:S01]  /*42d0*/  VIADD R8, R8, 0x1 ;  /* 0x0000000108087836 */ /* 0x000fe20000000000 */
[----:B------:R-:W-:Y:S01]  /*42e0*/  @!PT LDS RZ, [RZ] ;  /* 0x00000000fffff984 */ /* 0x000fe20000000800 */
[----:B------:R-:W-:Y:S01]  /*42f0*/  @!PT LDS RZ, [RZ] ;  /* 0x00000000fffff984 */ /* 0x000fe20000000800 */
[----:B------:R-:W-:Y:S01]  /*4300*/  @!PT LDS RZ, [RZ] ;  /* 0x00000000fffff984 */ /* 0x000fe20000000800 */
[----:B------:R-:W-:Y:S01]  /*4310*/  @!PT LDS RZ, [RZ] ;  /* 0x00000000fffff984 */ /* 0x000fe20000000800 */
[----:B------:R2:W-:Y:S06]  /*4320*/  MEMBAR.ALL.CTA ;  /* 0x0000000000007992 */ /* 0x0005ec0000008000 */
[----:B--2---:R-:W2:Y:S01]  /*4330*/  FENCE.VIEW.ASYNC.S ;  /* 0x00000000000073c6 */ /* 0x004ea20000000000 */
[----:B------:R-:W-:-:S04]  /*4340*/  PRMT R0, RZ, 0x654, R0 ;  /* 0x00000654ff007816 */ /* 0x000fc80000000000 */
[----:B--2---:R2:W-:Y:S01]  /*4350*/  SYNCS.ARRIVE.TRANS64.RED.A1T0 RZ, [R0+URZ], RZ ;  /* 0x000000ff00ff79a7 */ /* 0x0045e200081004ff */
[----:B-1----:R-:W-:Y:S01]  /*4360*/  LOP3.LUT P1, RZ, R6, 0x1, RZ, 0xc0, !PT ;  /* 0x0000000106ff7812 */ /* 0x002fe2000782c0ff */
[----:B--2---:R-:W-:-:S12]  /*4370*/  BRA.U UP3, `(.L_x_83) ;  /* 0x0000000503087547 */ /* 0x004fd8000b800000 */
[----:B------:R-:W1:Y:S01]  /*4380*/  LDCU UR4, c[0x0][0x38c] ;  /* 0x00007180ff0477ac */ /* 0x000e620008000800 */
[----:B------:R-:W-:Y:S02]  /*4390*/  PLOP3.LUT P2, PT, PT, PT, PT, 0x80, 0x8 ;  /* 0x000000000008781c */ /* 0x000fe40003f4f070 */
[----:B------:R-:W-:Y:S01]  /*43a0*/  SHF.L.U32 R4, R9, 0x1f, RZ ;  /* 0x0000001f09047819 */ /* 0x000fe200000006ff */
[----:B------:R-:W-:Y:S02]  /*43b0*/  ULEA UR31, UR32, UR26, 0x3 ;  /* 0x0000001a201f7291 */ /* 0x000fe4000f8e18ff */
[----:B------:R-:W-:Y:S02]  /*43c0*/  ULEA UR11, UR32, UR44, 0x5 ;  /* 0x0000002c200b7291 */ /* 0x000fe4000f8e28ff */
[----:B-1----:R-:W-:-:S06]  /*43d0*/  UISETP.GE.AND UP0, UPT, UR4, 0x1, UPT ;  /* 0x000000010400788c */ /* 0x002fcc000bf06270 */
[----:B------:R-:W-:-:S05]  /*43e0*/  PLOP3.LUT P0, PT, PT, PT, UP0, 0x80, 0x8 ;  /* 0x000000000008781c */ /* 0x000fca0003f0f008 */
[----:B------:R-:W-:-:S08]  /*43f0*/  @UP0 ULEA UR4, UR23, UR26, 0x3 ;  /* 0x0000001a17040291 */ /* 0x000fd0000f8e18ff */
[----:B------:R-:W-:-:S04]  /*4400*/  @P0 SHF.L.U32 R0, R2, 0x1f, RZ ;  /* 0x0000001f02000819 */ /* 0x000fc800000006ff */
[----:B------:R1:W2:Y:S01]  /*4410*/  @P0 SYNCS.PHASECHK.TRANS64.TRYWAIT P2, [UR4], R0 ;  /* 0x00000000ff0005a7 */ /* 0x0002a20008041104 */
[----:B------:R-:W3:Y:S02]  /*4420*/  SYNCS.PHASECHK.TRANS64.TRYWAIT P0, [UR31+0x180], R4 ;  /* 0x00018004ff0075a7 */ /* 0x000ee4000800111f */
[----:B-123--:R-:W-:Y:S05]  /*4430*/  @!P0 BRA `(.L_x_84) ;  /* 0x0000003c00e48947 */ /* 0x00efea0003800000 */
.L_x_176:
[----:B------:R-:W-:Y:S01]  /*4440*/  UMOV UR27, UR22 ;  /* 0x00000016001b7c82 */ /* 0x000fe20008000000 */
[----:B------:R-:W-:Y:S05]  /*4450*/  BRA.U !UP0, `(.L_x_85) ;  /* 0x0000000108c07547 */ /* 0x000fea000b800000 */
[----:B------:R-:W-:Y:S02]  /*4460*/  UIADD3 UR27, UPT, UPT, UR43, UR22, URZ ;  /* 0x000000162b1b7290 */ /* 0x000fe4000fffe0ff */
[----:B------:R-:W-:Y:S01]  /*4470*/  UPLOP3.LUT UP2, UPT, UPT, UPT, UPT, 0x40, 0x4 ;  /* 0x000000000004789c */ /* 0x000fe20003f4e870 */
[----:B------:R-:W-:Y:S01]  /*4480*/  UMOV UR24, UR33 ;  /* 0x0000002100187c82 */ /* 0x000fe20008000000 */
[----:B------:R-:W-:-:S09]  /*4490*/  UMOV UR10, UR23 ;  /* 0x00000017000a7c82 */ /* 0x000fd20008000000 */
.L_x_88:
[----:B--2---:R-:W-:Y:S01]  /*44a0*/  ULEA UR5, UR10, UR26, 0x3 ;  /* 0x0000001a0a057291 */ /* 0x004fe2000f8e18ff */
[----:B---3--:R-:W-:Y:S11]  /*44b0*/  @P2 BRA `(.L_x_86) ;  /* 0x00000000000c2947 */ /* 0x008ff60003800000 */
[----:B-1----:R-:W-:Y:S04]  /*44c0*/  SHF.L.U32 R4, R2, 0x1f, RZ ;  /* 0x0000001f02047819 */ /* 0x002fe800000006ff */
[----:B------:R-:W1:Y:S02]  /*44d0*/  SYNCS.PHASECHK.TRANS64.TRYWAIT P0, [UR5], R4 ;  /* 0x00000004ff0075a7 */ /* 0x000e640008001105 */
[----:B-1----:R-:W-:Y:S05]  /*44e0*/  @!P0 BRA `(.L_x_87) ;  /* 0x0000003c00d08947 */ /* 0x002fea0003800000 */
.L_x_86:
[----:B------:R-:W-:Y:S01]  /*44f0*/  UISETP.NE.AND UP0, UPT, UR24, 0x1, UPT ;  /* 0x000000011800788c */ /* 0x000fe2000bf05270 */
[----:B------:R-:W-:Y:S01]  /*4500*/  PLOP3.LUT P2, PT, PT, PT, PT, 0x80, 0x8 ;  /* 0x000000000008781c */ /* 0x000fe20003f4f070 */
[----:B------:R-:W-:Y:S02]  /*4510*/  UIADD3 UR4, UPT, UPT, UR10, 0x1, URZ ;  /* 0x000000010a047890 */ /* 0x000fe4000fffe0ff */
[----:B------:R-:W-:Y:S02]  /*4520*/  UIADD3 UR25, UPT, UPT, UR5, 0x90, URZ ;  /* 0x0000009005197890 */ /* 0x000fe4000fffe0ff */
[----:B------:R-:W-:Y:S01]  /*4530*/  UISETP.NE.AND UP1, UPT, UR4, 0x12, UPT ;  /* 0x000000120400788c */ /* 0x000fe2000bf25270 */
[----:B------:R-:W-:Y:S01]  /*4540*/  PLOP3.LUT P0, PT, PT, PT, UP0, 0x80, 0x8 ;  /* 0x000000000008781c */ /* 0x000fe20003f0f008 */
[----:B------:R-:W-:Y:S02]  /*4550*/  UIADD3 UR22, UPT, UPT, UR22, 0x1, URZ ;  /* 0x0000000116167890 */ /* 0x000fe4000fffe0ff */
[----:B------:R-:W-:Y:S02]  /*4560*/  USEL UR6, URZ, 0x1, UP1 ;  /* 0x00000001ff067887 */ /* 0x000fe40008800000 */
[----:B------:R-:W-:Y:S02]  /*4570*/  USEL UR23, UR4, URZ, UP1 ;  /* 0x000000ff04177287 */ /* 0x000fe40008800000 */
[----:B------:R-:W-:Y:S02]  /*4580*/  UIADD3 UR24, UPT, UPT, UR24, -0x1, URZ ;  /* 0xffffffff18187890 */ /* 0x000fe4000fffe0ff */
[----:B------:R-:W-:Y:S01]  /*4590*/  @UP0 ULEA UR4, UR23, UR26, 0x3 ;  /* 0x0000001a17040291 */ /* 0x000fe2000f8e18ff */
[----:B------:R-:W-:Y:S01]  /*45a0*/  LOP3.LUT R2, R2, UR6, RZ, 0x3c, !PT ;  /* 0x0000000602027c12 */ /* 0x000fe2000f8e3cff */
[----:B------:R-:W-:Y:S02]  /*45b0*/  ULEA UR6, UR10, UR30, 0x8 ;  /* 0x0000001e0a067291 */ /* 0x000fe4000f8e40ff */
[----:B------:R-:W-:Y:S01]  /*45c0*/  UISETP.NE.AND UP0, UPT, UR22, UR27, UPT ;  /* 0x0000001b1600728c */ /* 0x000fe2000bf05270 */
[----:B-1----:R-:W-:Y:S01]  /*45d0*/  @P0 SHF.L.U32 R0, R2, 0x1f, RZ ;  /* 0x0000001f02000819 */ /* 0x002fe200000006ff */
[----:B------:R-:W-:Y:S02]  /*45e0*/  UIADD3 UR20, UPT, UPT, UR6, 0x2, URZ ;  /* 0x0000000206147890 */ /* 0x000fe4000fffe0ff */
[----:B------:R-:W-:Y:S01]  /*45f0*/  UIADD3 UR16, UPT, UPT, UR6, 0x4, URZ ;  /* 0x0000000406107890 */ /* 0x000fe2000fffe0ff */
[----:B------:R2:W3:Y:S01]  /*4600*/  @P0 SYNCS.PHASECHK.TRANS64.TRYWAIT P2, [UR4], R0 ;  /* 0x00000000ff0005a7 */ /* 0x0004e20008041104 */
[----:B------:R-:W-:Y:S02]  /*4610*/  ULEA UR4, UR10, UR29, 0x9 ;  /* 0x0000001d0a047291 */ /* 0x000fe4000f8e48ff */
[----:B------:R-:W-:Y:S02]  /*4620*/  UIADD3 UR12, UPT, UPT, UR6, 0x6, URZ ;  /* 0x00000006060c7890 */ /* 0x000fe4000fffe0ff */
[----:B------:R-:W-:Y:S02]  /*4630*/  UIADD3 UR18, UPT, UPT, UR4, 0x2, URZ ;  /* 0x0000000204127890 */ /* 0x000fe4000fffe0ff */
[----:B------:R-:W-:Y:S02]  /*4640*/  UIADD3 UR14, UPT, UPT, UR4, 0x4, URZ ;  /* 0x00000004040e7890 */ /* 0x000fe4000fffe0ff */
[----:B------:R-:W-:Y:S01]  /*4650*/  UIADD3 UR8, UPT, UPT, UR4, 0x6, URZ ;  /* 0x0000000604087890 */ /* 0x000fe2000fffe0ff */
[----:B------:R-:W-:Y:S01]  /*4660*/  UMOV UR7, 0x40004040 ;  /* 0x4000404000077882 */ /* 0x000fe20000000000 */
[----:B------:R-:W-:Y:S01]  /*4670*/  UMOV UR5, 0x40004040 ;  /* 0x4000404000057882 */ /* 0x000fe20000000000 */
[----:B------:R-:W-:Y:S01]  /*4680*/  UMOV UR21, 0x40004040 ;  /* 0x4000404000157882 */ /* 0x000fe20000000000 */
[----:B------:R2:W-:Y:S01]  /*4690*/  UTCQMMA.2CTA gdesc[UR4], gdesc[UR6], tmem[UR11], tmem[UR40], idesc[UR41], UP2 ;  /* 0x00ff2806040075ea */ /* 0x0005e2000920030b */
[----:B------:R-:W-:Y:S01]  /*46a0*/  UPLOP3.LUT UP2, UPT, UPT, UPT, UPT, 0x80, 0x8 ;  /* 0x000000000008789c */ /* 0x000fe20003f4f070 */
[----:B------:R-:W-:Y:S01]  /*46b0*/  UMOV UR19, 0x40004040 ;  /* 0x4000404000137882 */ /* 0x000fe20000000000 */
[----:B------:R-:W-:Y:S01]  /*46c0*/  UMOV UR17, 0x40004040 ;  /* 0x4000404000117882 */ /* 0x000fe20000000000 */
[----:B------:R2:W-:Y:S01]  /*46d0*/  UTCQMMA.2CTA gdesc[UR18], gdesc[UR20], tmem[UR11], tmem[UR38], idesc[UR39], UPT ;  /* 0x00ff2614120075ea */ /* 0x0005e2000ba0030b */
[----:B------:R-:W-:Y:S01]  /*46e0*/  UMOV UR15, 0x40004040 ;  /* 0x40004040000f7882 */ /* 0x000fe20000000000 */
[----:B------:R-:W-:Y:S01]  /*46f0*/  UMOV UR13, 0x40004040 ;  /* 0x40004040000d7882 */ /* 0x000fe20000000000 */
[----:B------:R-:W-:Y:S01]  /*4700*/  UMOV UR9, 0x40004040 ;  /* 0x4000404000097882 */ /* 0x000fe20000000000 */
[----:B------:R2:W-:Y:S01]  /*4710*/  UTCQMMA.2CTA gdesc[UR14], gdesc[UR16], tmem[UR11], tmem[UR36], idesc[UR37], UPT ;  /* 0x00ff24100e0075ea */ /* 0x0005e2000ba0030b */
[----:B------:R2:W-:Y:S01]  /*4720*/  UTCQMMA.2CTA gdesc[UR8], gdesc[UR12], tmem[UR11], tmem[UR34], idesc[UR35], UPT ;  /* 0x00ff220c080075ea */ /* 0x0005e2000ba0030b */
[----:B------:R2:W-:Y:S01]  /*4730*/  UTCBAR.2CTA.MULTICAST [UR25], URZ, UR28 ;  /* 0x000000ff190073e9 */ /* 0x0005e2000820081c */
[----:B------:R-:W-:Y:S01]  /*4740*/  UMOV UR10, UR23 ;  /* 0x00000017000a7c82 */ /* 0x000fe20008000000 */
[----:B------:R-:W-:Y:S05]  /*4750*/  BRA.U UP0, `(.L_x_88) ;  /* 0xfffffffd00507547 */ /* 0x000fea000b83ffff */
.L_x_85:
[----:B--2---:R-:W-:Y:S01]  /*4760*/  UIADD3 UR4, UPT, UPT, UR31, 0x160, URZ ;  /* 0x000001601f047890 */ /* 0x004fe2000fffe0ff */
[----:B------:R-:W-:-:S08]  /*4770*/  UMOV UR22, UR27 ;  /* 0x0000001b00167c82 */ /* 0x000fd00008000000 */
[----:B------:R2:W-:Y:S01]  /*4780*/  UTCBAR.2CTA.MULTICAST [UR4], URZ, UR42 ;  /* 0x000000ff040073e9 */ /* 0x0005e2000820082a */
[----:B------:R-:W-:Y:S02]  /*4790*/  NOP ;  /* 0x0000000000007918 */ /* 0x000fe40000000000 */
.L_x_83:
[----:B--2---:R-:W-:Y:S01]  /*47a0*/  UIADD3 UR4, UPT, UPT, UR32, 0x1, URZ ;  /* 0x0000000120047890 */ /* 0x004fe2000fffe0ff */
[----:B------:R-:W-:-:S03]  /*47b0*/  ISETP.NE.AND P0, PT, R8, 0x2, PT ;  /* 0x000000020800780c */ /* 0x000fc60003f05270 */
[----:B------:R-:W-:Y:S01]  /*47c0*/  UISETP.NE.AND UP0, UPT, UR4, 0x4, UPT ;  /* 0x000000040400788c */ /* 0x000fe2000bf05270 */
[----:B-1----:R-:W-:Y:S02]  /*47d0*/  SEL R0, RZ, 0x1, P0 ;  /* 0x00000001ff007807 */ /* 0x002fe40000000000 */
[----:B------:R-:W-:Y:S01]  /*47e0*/  SEL R8, R8, RZ, P0 ;  /* 0x000000ff08087207 */ /* 0x000fe20000000000 */
[----:B------:R-:W-:Y:S01]  /*47f0*/  USEL UR5, URZ, 0x1, UP0 ;  /* 0x00000001ff057887 */ /* 0x000fe20008000000 */
[----:B------:R-:W-:Y:S01]  /*4800*/  LOP3.LUT R3, R3, R0, RZ, 0x3c, !PT ;  /* 0x0000000003037212 */ /* 0x000fe200078e3cff */
[----:B------:R-:W-:-:S04]  /*4810*/  USEL UR32, UR4, URZ, UP0 ;  /* 0x000000ff04207287 */ /* 0x000fc80008000000 */
[----:B------:R-:W-:Y:S01]  /*4820*/  LOP3.LUT R9, R9, UR5, RZ, 0x3c, !PT ;  /* 0x0000000509097c12 */ /* 0x000fe2000f8e3cff */
[----:B------:R-:W-:Y:S07]  /*4830*/  @P1 BRA `(.L_x_89) ;  /* 0xfffffff800881947 */ /* 0x000fee000383ffff */
[----:B------:R-:W1:Y:S01]  /*4840*/  S2UR UR8, SR_CgaCtaId ;  /* 0x00000000000879c3 */ /* 0x000e620000008800 */
[----:B------:R-:W-:Y:S01]  /*4850*/  ELECT P0, URZ, PT ;  /* 0x0000000000ff782f */ /* 0x000fe20003800000 */
[----:B------:R-:W-:Y:S01]  /*4860*/  HFMA2 R0, -RZ, RZ, 0, 5.9604644775390625e-08 ;  /* 0x00000001ff007431 */ /* 0x000fe200000001ff */
[----:B------:R-:W-:-:S05]  /*4870*/  UMOV UR4, 0x40 ;  /* 0x0000004000047882 */ /* 0x000fca0000000000 */
[----:B------:R-:W-:Y:S01]  /*4880*/  UVIRTCOUNT.DEALLOC.SMPOOL 0x80 ;  /* 0x000000800000784c */ /* 0x000fe20000000000 */
[----:B------:R-:W-:Y:S02]  /*4890*/  UISETP.NE.AND UP1, UPT, UR48, URZ, UPT ;  /* 0x000000ff3000728c */ /* 0x000fe4000bf25270 */
[----:B-1----:R-:W-:-:S09]  /*48a0*/  ULEA UR8, UR8, UR4, 0x18 ;  /* 0x0000000408087291 */ /* 0x002fd2000f8ec0ff */
[----:B------:R1:W-:Y:S01]  /*48b0*/  @P0 STS.U8 [UR8+0x1c], R0 ;  /* 0x00001c00ff000988 */ /* 0x0003e20008000008 */
[----:B------:R-:W-:Y:S05]  /*48c0*/  BRA.U UP1, `(.L_x_90) ;  /* 0x0000000101a07547 */ /* 0x000fea000b800000 */
[----:B------:R-:W-:Y:S01]  /*48d0*/  UIADD3 UR7, UPT, UPT, UR26, 0x180, URZ ;  /* 0x000001801a077890 */ /* 0x000fe2000fffe0ff */
[----:B------:R-:W-:-:S03]  /*48e0*/  SHF.L.U32 R2, R9, 0x1f, RZ ;  /* 0x0000001f09027819 */ /* 0x000fc600000006ff */
[----:B------:R-:W-:-:S09]  /*48f0*/  ULEA UR4, UR32, UR7, 0x3 ;  /* 0x0000000720047291 */ /* 0x000fd2000f8e18ff */
[----:B------:R-:W2:Y:S02]  /*4900*/  SYNCS.PHASECHK.TRANS64.TRYWAIT P0, [UR4], R2 ;  /* 0x00000002ff0075a7 */ /* 0x000ea40008001104 */
[----:B--2---:R-:W-:Y:S05]  /*4910*/  @!P0 BRA `(.L_x_91) ;  /* 0x0000003800dc8947 */ /* 0x004fea0003800000 */
.L_x_179:
        /* <DEDUP_REMOVED lines=9> */
.L_x_181:
        /* <DEDUP_REMOVED lines=9> */
.L_x_183:
[----:B------:R-:W-:-:S04]  /*4a40*/  UIADD3 UR4, UPT, UPT, UR4, 0x1, URZ ;  /* 0x0000000104047890 */ /* 0x000fc8000fffe0ff */
[----:B------:R-:W-:-:S04]  /*4a50*/  UISETP.NE.AND UP0, UPT, UR4, 0x4, UPT ;  /* 0x000000040400788c */ /* 0x000fc8000bf05270 */
[----:B------:R-:W-:Y:S02]  /*4a60*/  USEL UR5, URZ, 0x1, UP0 ;  /* 0x00000001ff057887 */ /* 0x000fe40008000000 */
[----:B------:R-:W-:-:S04]  /*4a70*/  USEL UR4, UR4, URZ, UP0 ;  /* 0x000000ff04047287 */ /* 0x000fc80008000000 */
[----:B------:R-:W-:Y:S01]  /*4a80*/  ULEA UR4, UR4, UR7, 0x3 ;  /* 0x0000000704047291 */ /* 0x000fe2000f8e18ff */
[----:B------:R-:W-:-:S04]  /*4a90*/  LOP3.LUT R2, R2, UR5, RZ, 0x3c, !PT ;  /* 0x0000000502027c12 */ /* 0x000fc8000f8e3cff */
[----:B------:R-:W-:Y:S01]  /*4aa0*/  SHF.L.U32 R2, R2, 0x1f, RZ ;  /* 0x0000001f02027819 */ /* 0x000fe200000006ff */
[----:B-1----:R-:W-:-:S04]  /*4ab0*/  IMAD.U32 R0, RZ, RZ, UR4 ;  /* 0x00000004ff007e24 */ /* 0x002fc8000f8e00ff */
[----:B------:R1:W2:Y:S03]  /*4ac0*/  SYNCS.PHASECHK.TRANS64.TRYWAIT P0, [R0+URZ], R2 ;  /* 0x00000002000075a7 */ /* 0x0002a600080011ff */
[----:B--2---:R-:W-:Y:S05]  /*4ad0*/  @!P0 NANOSLEEP.SYNCS 0x989680 ;  /* 0x009896800000895d */ /* 0x004fea0003900000 */
[----:B------:R-:W2:Y:S02]  /*4ae0*/  @!P0 SYNCS.PHASECHK.TRANS64 P0, [R0+URZ], R2 ;  /* 0x00000002000085a7 */ /* 0x000ea400080010ff */
[----:B--2---:R-:W-:Y:S05]  /*4af0*/  @P0 BRA `(.L_x_94) ;  /* 0x0000000000200947 */ /* 0x004fea0003800000 */
.L_x_95:
[----:B--2---:R2:W4:Y:S02]  /*4b00*/  SYNCS.PHASECHK.TRANS64.TRYWAIT P0, [R0+URZ], R2 ;  /* 0x00000002000075a7 */ /* 0x00452400080011ff */
[----:B----4-:R-:W-:Y:S05]  /*4b10*/  @!P0 NANOSLEEP.SYNCS 0x989680 ;  /* 0x009896800000895d */ /* 0x010fea0003900000 */
[----:B------:R-:W4:Y:S02]  /*4b20*/  @!P0 SYNCS.PHASECHK.TRANS64 P0, [R0+URZ], R2 ;  /* 0x00000002000085a7 */ /* 0x000f2400080010ff */
[----:B----4-:R-:W-:Y:S05]  /*4b30*/  @!P0 BRA `(.L_x_95) ;  /* 0xfffffffc00f08947 */ /* 0x010fea000383ffff */
[----:B------:R-:W-:Y:S05]  /*4b40*/  BRA `(.L_x_94) ;  /* 0x00000000000c7947 */ /* 0x000fea0003800000 */
.L_x_90:
[----:B------:R-:W-:-:S04]  /*4b50*/  UIADD3 UR4, UPT, UPT, UR26, 0x1c0, URZ ;  /* 0x000001c01a047890 */ /* 0x000fc8000fffe0ff */
[----:B------:R-:W-:-:S09]  /*4b60*/  UPRMT UR4, UR47, 0x654, UR4 ;  /* 0x000006542f047896 */ /* 0x000fd20008000004 */
[----:B------:R-:W-:Y:S03]  /*4b70*/  SYNCS.ARRIVE.TRANS64.RED.A1T0 RZ, [UR4], RZ ;  /* 0x000000ffffff79a7 */ /* 0x000fe60008100404 */
.L_x_94:
[----:B-12---:R-:W-:Y:S01]  /*4b80*/  SHF.L.U32 R2, RZ, 0x1f, RZ ;  /* 0x0000001fff027819 */ /* 0x006fe200000006ff */
[----:B------:R-:W-:Y:S01]  /*4b90*/  UIADD3 UR4, UPT, UPT, UR26, 0x1c0, URZ ;  /* 0x000001c01a047890 */ /* 0x000fe2000fffe0ff */
[----:B------:R-:W-:Y:S02]  /*4ba0*/  PLOP3.LUT P0, PT, PT, PT, UP1, 0x80, 0x8 ;  /* 0x000000000008781c */ /* 0x000fe40003f0f018 */
[----:B------:R-:W1:Y:S02]  /*4bb0*/  SYNCS.PHASECHK.TRANS64.TRYWAIT P1, [UR26+0x1c0], R2 ;  /* 0x0001c002ff0075a7 */ /* 0x000e64000802111a */
[----:B-1----:R-:W-:Y:S09]  /*4bc0*/  @!P1 BRA `(.L_x_96) ;  /* 0x0000003800789947 */ /* 0x002ff20003800000 */
.L_x_185:
[----:B------:R-:W-:Y:S01]  /*4bd0*/  @!UP1 UPRMT UR4, UR47, 0x654, UR4 ;  /* 0x000006542f049896 */ /* 0x000fe20008000004 */
[----:B------:R-:W-:Y:S01]  /*4be0*/  UMOV UR5, 0xffff ;  /* 0x0000ffff00057882 */ /* 0x000fe20000000000 */
[----:B------:R-:W-:-:S07]  /*4bf0*/  UMOV UR6, 0x1 ;  /* 0x0000000100067882 */ /* 0x000fce0000000000 */
[----:B------:R-:W-:Y:S01]  /*4c00*/  @!P0 SYNCS.ARRIVE.TRANS64.RED.A1T0 RZ, [UR4], RZ ;  /* 0x000000ffffff89a7 */ /* 0x000fe20008100404 */
[----:B------:R-:W-:Y:S01]  /*4c10*/  NOP ;  /* 0x0000000000007918 */ /* 0x000fe20000000000 */
[----:B-1----:R-:W1:Y:S01]  /*4c20*/  LDS R0, [UR8+0x14] ;  /* 0x00001408ff007984 */ /* 0x002e620008000800 */
[----:B------:R-:W-:-:S04]  /*4c30*/  ULOP3.LUT UR4, UR44, 0xffff, URZ, 0xc0, !UPT ;  /* 0x0000ffff2c047892 */ /* 0x000fc8000f8ec0ff */
[----:B------:R-:W-:-:S04]  /*4c40*/  USHF.R.U32.HI UR4, URZ, 0x5, UR4 ;  /* 0x00000005ff047899 */ /* 0x000fc80008011604 */
[----:B------:R-:W-:Y:S02]  /*4c50*/  USHF.L.U32 UR5, UR5, UR4, URZ ;  /* 0x0000000405057299 */ /* 0x000fe400080006ff */
[----:B------:R-:W-:-:S04]  /*4c60*/  USHF.L.U32 UR4, UR6, UR4, URZ ;  /* 0x0000000406047299 */ /* 0x000fc800080006ff */
[----:B-1----:R-:W-:-:S04]  /*4c70*/  LOP3.LUT R0, R0, UR5, RZ, 0xc0, !PT ;  /* 0x0000000500007c12 */ /* 0x002fc8000f8ec0ff */
[----:B------:R-:W-:-:S13]  /*4c80*/  ISETP.NE.AND P0, PT, R0, UR5, PT ;  /* 0x0000000500007c0c */ /* 0x000fda000bf05270 */
[----:B------:R-:W-:Y:S05]  /*4c90*/  @P0 BRA `(.L_x_97) ;  /* 0x0000000000580947 */ /* 0x000fea0003800000 */
[----:B------:R-:W1:Y:S02]  /*4ca0*/  LDS R0, [UR8+0x18] ;  /* 0x00001808ff007984 */ /* 0x000e640008000800 */
[----:B-1----:R-:W-:-:S04]  /*4cb0*/  LOP3.LUT R0, R0, UR4, RZ, 0xc0, !PT ;  /* 0x0000000400007c12 */ /* 0x002fc8000f8ec0ff */
[----:B------:R-:W-:-:S13]  /*4cc0*/  ISETP.NE.AND P0, PT, R0, UR4, PT ;  /* 0x0000000400007c0c */ /* 0x000fda000bf05270 */
[----:B------:R-:W-:Y:S05]  /*4cd0*/  @P0 BRA `(.L_x_98) ;  /* 0x00000000003c0947 */ /* 0x000fea0003800000 */
[----:B------:R-:W1:Y:S01]  /*4ce0*/  S2R R2, SR_LANEID ;  /* 0x0000000000027919 */ /* 0x000e620000000000 */
[----:B------:R-:W-:-:S06]  /*4cf0*/  ULOP3.LUT UR5, URZ, UR5, URZ, 0x33, !UPT ;  /* 0x00000005ff057292 */ /* 0x000fcc000f8e33ff */
[----:B------:R-:W-:-:S04]  /*4d00*/  IMAD.U32 R0, RZ, RZ, UR5 ;  /* 0x00000005ff007e24 */ /* 0x000fc8000f8e00ff */
[----:B------:R2:W4:Y:S02]  /*4d10*/  REDUX UR7, R0 ;  /* 0x00000000000773c4 */ /* 0x0005240000000000 */
[----:B------:R1:W-:Y:S01]  /*4d20*/  UTCATOMSWS.AND URZ, UR5 ;  /* 0x0000000500ff79e3 */ /* 0x0003e20008000000 */
[----:B--2---:R-:W-:Y:S01]  /*4d30*/  LOP3.LUT R0, RZ, UR4, RZ, 0x33, !PT ;  /* 0x00000004ff007c12 */ /* 0x004fe2000f8e33ff */
[----:B------:R-:W-:Y:S02]  /*4d40*/  VOTEU.ANY UR4, UPT, PT ;  /* 0x0000000000047886 */ /* 0x000fe400038e0100 */
[----:B------:R-:W-:Y:S02]  /*4d50*/  UFLO.U32 UR4, UR4 ;  /* 0x00000004000472bd */ /* 0x000fe400080e0000 */
[----:B------:R-:W2:Y:S04]  /*4d60*/  REDUX UR6, R0 ;  /* 0x00000000000673c4 */ /* 0x000ea80000000000 */
[----:B-1----:R-:W-:-:S02]  /*4d70*/  ISETP.EQ.U32.AND P0, PT, R2, UR4, PT ;  /* 0x0000000402007c0c */ /* 0x002fc4000bf02070 */
[----:B----4-:R-:W-:-:S11]  /*4d80*/  MOV R2, UR7 ;  /* 0x0000000700027c02 */ /* 0x010fd60008000f00 */
[----:B------:R1:W-:Y:S01]  /*4d90*/  @P0 ATOMS.AND RZ, [UR8+0x14], R2 ;  /* 0x00001402ffff098c */ /* 0x0003e2000a800008 */
[----:B--2---:R-:W-:-:S05]  /*4da0*/  IMAD.U32 R0, RZ, RZ, UR6 ;  /* 0x00000006ff007e24 */ /* 0x004fca000f8e00ff */
[----:B------:R1:W-:Y:S01]  /*4db0*/  @P0 ATOMS.AND RZ, [UR8+0x18], R0 ;  /* 0x00001800ffff098c */ /* 0x0003e2000a800008 */
[----:B------:R-:W-:Y:S05]  /*4dc0*/  BRA `(.L_x_99) ;  /* 0x0000000000147947 */ /* 0x000fea0003800000 */
.L_x_98:
[----:B------:R-:W-:Y:S02]  /*4dd0*/  MOV R2, 0x4df0 ;  /* 0x00004df000027802 */ /* 0x000fe40000000f00 */
[----:B---3-5:R-:W-:Y:S05]  /*4de0*/  CALL.REL.NOINC `($__internal_0_$__cuda_sm10x_tcgen05_guardrail_trap_col_being_dealloced_not_returned_by_alloc) ;  /* 0x00000038008c7944 */ /* 0x028fea0003c00000 */
[----:B------:R-:W-:Y:S05]  /*4df0*/  BRA `(.L_x_99) ;  /* 0x0000000000087947 */ /* 0x000fea0003800000 */
.L_x_97:
[----:B------:R-:W-:Y:S02]  /*4e00*/  MOV R2, 0x4e20 ;  /* 0x00004e2000027802 */ /* 0x000fe40000000f00 */
[----:B---3-5:R-:W-:Y:S05]  /*4e10*/  CALL.REL.NOINC `($__internal_2_$__cuda_sm10x_tcgen05_guardrail_trap_unallocated_columns_being_dealloced) ;  /* 0x0000003800987944 */ /* 0x028fea0003c00000 */
.L_x_99:
[----:B------:R-:W-:Y:S01]  /*4e20*/  NOP ;  /* 0x0000000000007918 */ /* 0x000fe20000000000 */
[----:B------:R-:W-:Y:S05]  /*4e30*/  EXIT ;  /* 0x000000000000794d */ /* 0x000fea0003800000 */
.L_x_70:
[----:B------:R-:W-:-:S09]  /*4e40*/  UISETP.NE.OR UP0, UPT, UR13, 0x3, !UP4 ;  /* 0x000000030d00788c */ /* 0x000fd2000e705670 */
[----:B------:R-:W-:Y:S05]  /*4e50*/  BRA.U UP0, `(.L_x_100) ;  /* 0x0000000d00347547 */ /* 0x000fea000b800000 */
[----:B------:R-:W2:Y:S01]  /*4e60*/  LDCU.64 UR4, c[0x0][0x888] ;  /* 0x00011100ff0477ac */ /* 0x000ea20008000a00 */
[----:B------:R-:W3:Y:S01]  /*4e70*/  S2UR UR10, SR_CgaCtaId ;  /* 0x00000000000a79c3 */ /* 0x000ee20000008800 */
[----:B------:R-:W-:Y:S02]  /*4e80*/  HFMA2 R9, -RZ, RZ, 0, 0 ;  /* 0x00000000ff097431 */ /* 0x000fe400000001ff */
[----:B------:R-:W-:Y:S01]  /*4e90*/  IMAD.MOV.U32 R11, RZ, RZ, 0x1 ;  /* 0x00000001ff0b7424 */ /* 0x000fe200078e00ff */
[----:B------:R-:W4:Y:S01]  /*4ea0*/  LDCU UR33, c[0x0][0x370] ;  /* 0x00006e00ff2177ac */ /* 0x000f220008000800 */
[----:B------:R-:W-:Y:S01]  /*4eb0*/  IMAD.MOV.U32 R10, RZ, RZ, RZ ;  /* 0x000000ffff0a7224 */ /* 0x000fe200078e00ff */
[----:B------:R-:W-:Y:S01]  /*4ec0*/  MOV R8, 0x1000 ;  /* 0x0000100000087802 */ /* 0x000fe20000000f00 */
[----:B------:R-:W4:Y:S01]  /*4ed0*/  LDCU.128 UR28, c[0x0][0xb10] ;  /* 0x00016200ff1c77ac */ /* 0x000f220008000c00 */
[----:B------:R-:W1:Y:S01]  /*4ee0*/  LDC.64 R12, c[0x0][0x348] ;  /* 0x0000d200ff0c7b82 */ /* 0x000e620000000a00 */
[----:B------:R-:W3:Y:S01]  /*4ef0*/  LDCU UR32, c[0x0][0x374] ;  /* 0x00006e80ff2077ac */ /* 0x000ee20008000800 */
[----:B------:R-:W3:Y:S01]  /*4f00*/  LDCU.64 UR26, c[0x0][0x890] ;  /* 0x00011200ff1a77ac */ /* 0x000ee20008000a00 */
[----:B--2---:R-:W-:Y:S01]  /*4f10*/  UISETP.NE.U32.AND UP0, UPT, UR4, URZ, UPT ;  /* 0x000000ff0400728c */ /* 0x004fe2000bf05070 */
[----:B------:R-:W2:Y:S01]  /*4f20*/  LDCU UR16, c[0x0][0xb0c] ;  /* 0x00016180ff1077ac */ /* 0x000ea20008000800 */
[----:B------:R-:W2:Y:S01]  /*4f30*/  LDCU UR38, c[0x0][0xb20] ;  /* 0x00016400ff2677ac */ /* 0x000ea20008000800 */
[----:B------:R-:W2:Y:S01]  /*4f40*/  LDCU UR4, c[0x0][0xb30] ;  /* 0x00016600ff0477ac */ /* 0x000ea20008000800 */
[----:B------:R-:W-:Y:S01]  /*4f50*/  UMOV UR17, 0x400 ;  /* 0x0000040000117882 */ /* 0x000fe20000000000 */
[----:B----4-:R-:W-:-:S02]  /*4f60*/  UIMAD.WIDE.U32 UR6, UR33, UR28, URZ ;  /* 0x0000001c210672a5 */ /* 0x010fc4000f8e00ff */
[----:B---3--:R-:W-:Y:S02]  /*4f70*/  UIMAD.WIDE.U32 UR8, UR32, UR31, URZ ;  /* 0x0000001f200872a5 */ /* 0x008fe4000f8e00ff */
[----:B------:R-:W-:Y:S02]  /*4f80*/  ULEA UR17, UR10, UR17, 0x18 ;  /* 0x000000110a117291 */ /* 0x000fe4000f8ec0ff */
[----:B------:R-:W-:Y:S02]  /*4f90*/  UISETP.NE.U32.AND UP6, UPT, UR26, URZ, UPT ;  /* 0x000000ff1a00728c */ /* 0x000fe4000bfc5070 */
[----:B------:R-:W-:Y:S02]  /*4fa0*/  UIADD3 UR34, UPT, UPT, UR17, 0x120, URZ ;  /* 0x0000012011227890 */ /* 0x000fe4000fffe0ff */
[----:B------:R-:W-:Y:S02]  /*4fb0*/  UISETP.NE.AND.EX UP5, UPT, UR5, URZ, UPT, UP0 ;  /* 0x000000ff0500728c */ /* 0x000fe4000bfa5300 */
[----:B------:R-:W-:Y:S01]  /*4fc0*/  UISETP.NE.AND UP0, UPT, UR42, 0x1, UPT ;  /* 0x000000012a00788c */ /* 0x000fe2000bf05270 */
[----:B------:R-:W-:Y:S01]  /*4fd0*/  UMOV UR6, UR7 ;  /* 0x0000000700067c82 */ /* 0x000fe20008000000 */
[----:B------:R-:W-:Y:S01]  /*4fe0*/  UMOV UR35, UR9 ;  /* 0x0000000900237c82 */ /* 0x000fe20008000000 */
[----:B--2---:R-:W-:-:S02]  /*4ff0*/  UISETP.NE.AND UP0, UPT, UR16, 0x1, UPT ;  /* 0x000000011000788c */ /* 0x004fc4000bf05270 */
[----:B------:R-:W-:Y:S02]  /*5000*/  UPLOP3.LUT UP4, UPT, UPT, UPT, UPT, 0x40, 0x4 ;  /* 0x000000000004789c */ /* 0x000fe40003f8e870 */
[----:B------:R-:W-:Y:S01]  /*5010*/  UISETP.GE.AND UP2, UPT, UR42, 0x1, UPT ;  /* 0x000000012a00788c */ /* 0x000fe2000bf46270 */
[----:B------:R-:W2:Y:S01]  /*5020*/  LDCU.64 UR14, c[0x0][0xb28] ;  /* 0x00016500ff0e77ac */ /* 0x000ea20008000a00 */
[----:B------:R-:W-:Y:S02]  /*5030*/  UISETP.NE.AND.EX UP6, UPT, UR27, URZ, UPT, UP6 ;  /* 0x000000ff1b00728c */ /* 0x000fe4000bfc5360 */
[----:B------:R-:W-:Y:S02]  /*5040*/  UPRMT UR34, UR10, 0x654, UR34 ;  /* 0x000006540a227896 */ /* 0x000fe40008000022 */
[----:B------:R-:W-:Y:S02]  /*5050*/  USHF.R.U32.HI UR37, URZ, UR29, UR6 ;  /* 0x0000001dff257299 */ /* 0x000fe40008011606 */
[----:B------:R-:W-:-:S02]  /*5060*/  USHF.R.U32.HI UR35, URZ, UR38, UR35 ;  /* 0x00000026ff237299 */ /* 0x000fc40008011623 */
[----:B------:R-:W-:Y:S02]  /*5070*/  UISETP.NE.AND UP0, UPT, UR30, 0x1, UPT ;  /* 0x000000011e00788c */ /* 0x000fe4000bf05270 */
[----:B-1----:R-:W-:-:S11]  /*5080*/  UISETP.NE.AND UP3, UPT, UR4, 0x1, UPT ;  /* 0x000000010400788c */ /* 0x002fd6000bf65270 */
.L_x_108:
[C---:B------:R-:W-:Y:S02]  /*5090*/  LEA R3, R10.reuse, UR17, 0x3 ;  /* 0x000000110a037c11 */ /* 0x040fe4000f8e18ff */
[----:B------:R-:W-:Y:S02]  /*50a0*/  SHF.L.U32 R0, R9, 0x1f, RZ ;  /* 0x0000001f09007819 */ /* 0x000fe400000006ff */
[----:B------:R-:W-:Y:S02]  /*50b0*/  LEA R4, R10, UR17, 0x4 ;  /* 0x000000110a047c11 */ /* 0x000fe4000f8e20ff */
[----:B-1----:R-:W1:Y:S02]  /*50c0*/  SYNCS.PHASECHK.TRANS64.TRYWAIT P0, [R3+URZ+0x140], R0 ;  /* 0x00014000030075a7 */ /* 0x002e6400080011ff */
[----:B-1----:R-:W-:Y:S05]  /*50d0*/  @!P0 BRA `(.L_x_101) ;  /* 0x00000034004c8947 */ /* 0x002fea0003800000 */
.L_x_186:
        /* <DEDUP_REMOVED lines=8> */
[----:B---3--:R-:W-:Y:S11]  /*5160*/  LOP3.LUT P0, RZ, R6, 0x1, RZ, 0xc0, !PT ;  /* 0x0000000106ff7812 */ /* 0x008ff6000780c0ff */
[----:B------:R-:W-:Y:S02]  /*5170*/  @!UPT UIADD3 URZ, UPT, UPT, URZ, URZ, URZ ;  /* 0x000000fffffff290 */ /* 0x000fe4000fffe0ff */
[----:B----4-:R-:W-:Y:S01]  /*5180*/  VOTEU.ANY UP2, P0 ;  /* 0x0000000000ff7886 */ /* 0x010fe20000040100 */
[----:B------:R-:W-:Y:S11]  /*5190*/  PLOP3.LUT P0, PT, PT, PT, UP2, 0x80, 0x8 ;  /* 0x000000000008781c */ /* 0x000ff60003f0f028 */
[----:B------:R-:W-:Y:S02]  /*51a0*/  @!UPT UIADD3 URZ, UPT, UPT, URZ, URZ, URZ ;  /* 0x000000fffffff290 */ /* 0x000fe4000fffe0ff */
[----:B-1----:R-:W-:Y:S02]  /*51b0*/  @P0 SHF.R.U32.HI R0, RZ, 0x10, R5 ;  /* 0x00000010ff000819 */ /* 0x002fe40000011605 */
[----:B------:R-:W-:Y:S02]  /*51c0*/  @P0 MOV R2, R4 ;  /* 0x0000000400020202 */ /* 0x000fe40000000f00 */
[----:B------:R-:W-:Y:S01]  /*51d0*/  @P0 R2UR UR4, R0 ;  /* 0x00000000000402ca */ /* 0x000fe200000e0000 */
[----:B------:R-:W-:Y:S01]  /*51e0*/  VIADD R0, R3, 0x150 ;  /* 0x0000015003007836 */ /* 0x000fe20000000000 */
[----:B------:R-:W-:Y:S02]  /*51f0*/  @P0 LOP3.LUT R4, R5, 0xffff, RZ, 0xc0, !PT ;  /* 0x0000ffff05040812 */ /* 0x000fe400078ec0ff */
[----:B------:R-:W-:Y:S02]  /*5200*/  @P0 R2UR UR6, R2 ;  /* 0x00000000020602ca */ /* 0x000fe400000e0000 */
[----:B------:R-:W-:Y:S02]  /*5210*/  PRMT R0, RZ, 0x654, R0 ;  /* 0x00000654ff007816 */ /* 0x000fe40000000000 */
[----:B------:R-:W-:Y:S02]  /*5220*/  @P0 R2UR UR5, R4 ;  /* 0x00000000040502ca */ /* 0x000fe400000e0000 */
[----:B------:R1:W-:Y:S03]  /*5230*/  SYNCS.ARRIVE.TRANS64.RED.A1T0 RZ, [R0+URZ], RZ ;  /* 0x000000ff00ff79a7 */ /* 0x0003e600081004ff */
[----:B------:R-:W-:Y:S04]  /*5240*/  @UP2 UMOV UR25, UR4 ;  /* 0x0000000400192c82 */ /* 0x000fe80008000000 */
[----:B------:R-:W-:Y:S04]  /*5250*/  @UP2 UMOV UR13, UR6 ;  /* 0x00000006000d2c82 */ /* 0x000fe80008000000 */
[----:B------:R-:W-:Y:S01]  /*5260*/  @UP2 UMOV UR7, UR5 ;  /* 0x0000000500072c82 */ /* 0x000fe20008000000 */
[----:B------:R-:W-:Y:S05]  /*5270*/  BRA.U !UP0, `(.L_x_102) ;  /* 0x0000000108c07547 */ /* 0x000fea000b800000 */
[----:B------:R-:W-:Y:S02]  /*5280*/  UIMAD.WIDE.U32 UR10, UR7, UR31, URZ ;  /* 0x0000001f070a72a5 */ /* 0x000fe4000f8e00ff */
[----:B------:R-:W-:Y:S02]  /*5290*/  UP2UR UR12, UPR, URZ, 0x4 ;  /* 0x00000004ff0c7883 */ /* 0x000fe40008000000 */
[----:B------:R-:W-:Y:S02]  /*52a0*/  UISETP.NE.AND UP2, UPT, UR30, 0x1, UPT ;  /* 0x000000011e00788c */ /* 0x000fe4000bf45270 */
[----:B------:R-:W-:Y:S02]  /*52b0*/  UIMAD.WIDE.U32 UR18, UR13, UR28, URZ ;  /* 0x0000001c0d1272a5 */ /* 0x000fe4000f8e00ff */
[----:B------:R-:W-:Y:S02]  /*52c0*/  USEL UR4, UR32, UR35, !UP2 ;  /* 0x0000002320047287 */ /* 0x000fe4000d000000 */
[----:B------:R-:W-:Y:S02]  /*52d0*/  UISETP.NE.AND UP0, UPT, UR16, 0x1, UPT ;  /* 0x000000011000788c */ /* 0x000fe4000bf05270 */
[----:B------:R-:W-:Y:S02]  /*52e0*/  UP2UR UR24, UPR, URZ, 0x2 ;  /* 0x00000002ff187883 */ /* 0x000fe40008000000 */
[----:B------:R-:W-:Y:S02]  /*52f0*/  UISETP.NE.AND UP1, UPT, UR42, 0x1, UPT ;  /* 0x000000012a00788c */ /* 0x000fe4000bf25270 */
[----:B--2---:R-:W-:Y:S02]  /*5300*/  UIMAD.WIDE.U32 UR20, UR4, UR14, URZ ;  /* 0x0000000e041472a5 */ /* 0x004fe4000f8e00ff */
[----:B------:R-:W-:Y:S01]  /*5310*/  USEL UR8, UR33, UR37, !UP0 ;  /* 0x0000002521087287 */ /* 0x000fe2000c000000 */
[----:B------:R-:W-:Y:S02]  /*5320*/  UMOV UR5, UR11 ;  /* 0x0000000b00057c82 */ /* 0x000fe40008000000 */
[----:B------:R-:W-:Y:S02]  /*5330*/  USHF.R.U32.HI UR6, URZ, UR38, UR5 ;  /* 0x00000026ff067299 */ /* 0x000fe40008011605 */
[----:B------:R-:W-:Y:S02]  /*5340*/  UIMAD.WIDE.U32 UR22, UR8, UR14, URZ ;  /* 0x0000000e081672a5 */ /* 0x000fe4000f8e00ff */
[----:B------:R-:W-:Y:S02]  /*5350*/  USEL UR6, UR7, UR6, !UP2 ;  /* 0x0000000607067287 */ /* 0x000fe4000d000000 */
[----:B------:R-:W-:Y:S02]  /*5360*/  UISETP.NE.AND UP2, UPT, UR12, URZ, UPT ;  /* 0x000000ff0c00728c */ /* 0x000fe4000bf45270 */
[----:B------:R-:W-:Y:S01]  /*5370*/  UIMAD.WIDE.U32 UR10, UR6, UR14, URZ ;  /* 0x0000000e060a72a5 */ /* 0x000fe2000f8e00ff */
[----:B------:R-:W-:Y:S02]  /*5380*/  UMOV UR5, UR19 ;  /* 0x0000001300057c82 */ /* 0x000fe40008000000 */
[----:B------:R-:W-:Y:S03]  /*5390*/  USHF.R.U32.HI UR9, URZ, UR29, UR5 ;  /* 0x0000001dff097299 */ /* 0x000fe60008011605 */
[----:B------:R-:W-:Y:S02]  /*53a0*/  UMOV UR5, UR21 ;  /* 0x0000001500057c82 */ /* 0x000fe40008000000 */
[----:B------:R-:W-:Y:S03]  /*53b0*/  @UP1 USHF.R.U32.HI UR4, URZ, UR15, UR5 ;  /* 0x0000000fff041299 */ /* 0x000fe60008011605 */
[----:B------:R-:W-:Y:S01]  /*53c0*/  UMOV UR5, UR23 ;  /* 0x0000001700057c82 */ /* 0x000fe20008000000 */
[----:B------:R-:W-:Y:S02]  /*53d0*/  UIMAD UR4, UR42, UR4, URZ ;  /* 0x000000042a0472a4 */ /* 0x000fe4000f8e02ff */
[----:B------:R-:W-:Y:S02]  /*53e0*/  @UP1 USHF.R.U32.HI UR8, URZ, UR15, UR5 ;  /* 0x0000000fff081299 */ /* 0x000fe40008011605 */
[----:B------:R-:W-:Y:S02]  /*53f0*/  USEL UR5, UR13, UR9, !UP0 ;  /* 0x000000090d057287 */ /* 0x000fe4000c000000 */
[----:B------:R-:W-:Y:S02]  /*5400*/  UIMAD UR9, UR42, UR8, URZ ;  /* 0x000000082a0972a4 */ /* 0x000fe4000f8e02ff */
[----:B------:R-:W-:Y:S03]  /*5410*/  UISETP.GE.AND UP0, UPT, UR6, UR4, UPT ;  /* 0x000000040600728c */ /* 0x000fe6000bf06270 */
[----:B------:R-:W-:Y:S01]  /*5420*/  UMOV UR4, UR11 ;  /* 0x0000000b00047c82 */ /* 0x000fe20008000000 */
[----:B------:R-:W-:Y:S02]  /*5430*/  UISETP.GE.OR UP0, UPT, UR5, UR9, UP0 ;  /* 0x000000090500728c */ /* 0x000fe40008706670 */
[----:B------:R-:W-:Y:S02]  /*5440*/  USHF.R.U32.HI UR4, URZ, UR15, UR4 ;  /* 0x0000000fff047299 */ /* 0x000fe40008011604 */
[----:B------:R-:W-:Y:S02]  /*5450*/  UIMAD.WIDE.U32 UR10, UR5, UR14, URZ ;  /* 0x0000000e050a72a5 */ /* 0x000fe4000f8e00ff */
[----:B------:R-:W-:Y:S04]  /*5460*/  USEL UR12, UR6, UR4, !UP1 ;  /* 0x00000004060c7287 */ /* 0x000fe8000c800000 */
[----:B------:R-:W-:Y:S01]  /*5470*/  UIADD3 UR9, UPT, UPT, -UR12, URZ, URZ ;  /* 0x000000ff0c097290 */ /* 0x000fe2000fffe1ff */
[----:B------:R-:W-:Y:S02]  /*5480*/  @!UP0 UMOV UR4, UR11 ;  /* 0x0000000b00048c82 */ /* 0x000fe40008000000 */
[----:B------:R-:W-:Y:S02]  /*5490*/  @!UP0 USHF.R.U32.HI UR4, URZ, UR15, UR4 ;  /* 0x0000000fff048299 */ /* 0x000fe40008011604 */
[----:B------:R-:W-:Y:S02]  /*54a0*/  UIMAD UR9, UR42, UR9, UR6 ;  /* 0x000000092a0972a4 */ /* 0x000fe4000f8e0206 */
[----:B------:R-:W-:Y:S02]  /*54b0*/  @!UP0 USEL UR4, UR5, UR4, !UP1 ;  /* 0x0000000405048287 */ /* 0x000fe4000c800000 */
[----:B------:R-:W-:Y:S02]  /*54c0*/  UISETP.NE.AND UP1, UPT, UR24, URZ, UPT ;  /* 0x000000ff1800728c */ /* 0x000fe4000bf25270 */
[----:B------:R-:W-:Y:S02]  /*54d0*/  @!UP0 UIMAD UR9, UR8, UR9, UR4 ;  /* 0x00000009080982a4 */ /* 0x000fe4000f8e0204 */
[----:B------:R-:W-:Y:S02]  /*54e0*/  @!UP0 UIADD3 UR10, UPT, UPT, UR12, -UR4, URZ ;  /* 0x800000040c0a8290 */ /* 0x000fe4000fffe0ff */
[----:B------:R-:W-:Y:S02]  /*54f0*/  UIADD3 UR4, UPT, UPT, -UR5, URZ, URZ ;  /* 0x000000ff05047290 */ /* 0x000fe4000fffe1ff */
[----:B------:R-:W-:Y:S02]  /*5500*/  UIADD3 UR8, UPT, UPT, -UR6, URZ, URZ ;  /* 0x000000ff06087290 */ /* 0x000fe4000fffe1ff */
[----:B------:R-:W-:Y:S02]  /*5510*/  @!UP0 UIMAD UR6, UR10, UR42, UR5 ;  /* 0x0000002a0a0682a4 */ /* 0x000fe4000f8e0205 */
[----:B------:R-:W-:Y:S02]  /*5520*/  UIMAD UR13, UR16, UR4, UR13 ;  /* 0x00000004100d72a4 */ /* 0x000fe4000f8e020d */
[----:B------:R-:W-:Y:S01]  /*5530*/  UIMAD UR7, UR30, UR8, UR7 ;  /* 0x000000081e0772a4 */ /* 0x000fe2000f8e0207 */
[----:B------:R-:W-:Y:S02]  /*5540*/  @!UP0 UMOV UR5, UR9 ;  /* 0x0000000900058c82 */ /* 0x000fe40008000000 */
[----:B------:R-:W-:Y:S02]  /*5550*/  UIMAD UR13, UR5, UR16, UR13 ;  /* 0x00000010050d72a4 */ /* 0x000fe4000f8e020d */
[----:B------:R-:W-:Y:S11]  /*5560*/  UIMAD UR7, UR6, UR30, UR7 ;  /* 0x0000001e060772a4 */ /* 0x000ff6000f8e0207 */
[----:B------:R-:W-:Y:S01]  /*5570*/  @!UPT UIADD3 URZ, UPT, UPT, URZ, URZ, URZ ;  /* 0x000000fffffff290 */ /* 0x000fe2000fffe0ff */
.L_x_102:
[----:B------:R-:W3:Y:S01]  /*5580*/  @!UP3 LDCU.128 UR20, c[0x0][0xb10] ;  /* 0x00016200ff14b7ac */ /* 0x000ee20008000c00 */
[----:B------:R-:W-:Y:S02]  /*5590*/  ISETP.NE.U32.AND P0, PT, RZ, UR26, PT ;  /* 0x0000001aff007c0c */ /* 0x000fe4000bf05070 */
[----:B------:R-:W-:Y:S02]  /*55a0*/  SHF.L.U32 R2, R11, 0x1f, RZ ;  /* 0x0000001f0b027819 */ /* 0x000fe400000006ff */
[----:B------:R-:W-:Y:S01]  /*55b0*/  ISETP.NE.AND.EX P0, PT, RZ, UR27, PT, P0 ;  /* 0x0000001bff007c0c */ /* 0x000fe2000bf05300 */
[----:B------:R-:W4:Y:S01]  /*55c0*/  @!UP3 LDCU UR5, c[0x0][0xb0c] ;  /* 0x00016180ff05b7ac */ /* 0x000f220008000800 */
[----:B---3--:R-:W-:Y:S07]  /*55d0*/  UIMAD.WIDE.U32 UR8, UR13, UR20, URZ ;  /* 0x000000140d0872a5 */ /* 0x008fee000f8e00ff */
[----:B------:R-:W-:Y:S01]  /*55e0*/  @!UP3 UMOV UR4, UR9 ;  /* 0x000000090004bc82 */ /* 0x000fe20008000000 */
[----:B----4-:R-:W-:Y:S02]  /*55f0*/  @!UP3 UISETP.NE.AND UP0, UPT, UR5, 0x1, UPT ;  /* 0x000000010500b88c */ /* 0x010fe4000bf05270 */
[----:B------:R-:W-:Y:S02]  /*5600*/  @!UP3 USHF.R.U32.HI UR4, URZ, UR21, UR4 ;  /* 0x00000015ff04b299 */ /* 0x000fe40008011604 */
[----:B------:R-:W-:Y:S02]  /*5610*/  UIMAD.WIDE.U32 UR8, UR7, UR23, URZ ;  /* 0x00000017070872a5 */ /* 0x000fe4000f8e00ff */
[----:B------:R-:W-:Y:S02]  /*5620*/  @!UP3 USEL UR10, UR13, UR4, !UP0 ;  /* 0x000000040d0ab287 */ /* 0x000fe4000c000000 */
[----:B------:R-:W-:Y:S03]  /*5630*/  @!UP3 UISETP.NE.AND UP0, UPT, UR22, 0x1, UPT ;  /* 0x000000011600b88c */ /* 0x000fe6000bf05270 */
[----:B------:R-:W-:Y:S02]  /*5640*/  @!UP3 UMOV UR6, UR9 ;  /* 0x000000090006bc82 */ /* 0x000fe40008000000 */
[----:B------:R-:W3:Y:S02]  /*5650*/  @!UP3 LDCU UR4, c[0x0][0xb20] ;  /* 0x00016400ff04b7ac */ /* 0x000ee40008000800 */
[----:B---3--:R-:W-:Y:S04]  /*5660*/  @!UP3 USHF.R.U32.HI UR6, URZ, UR4, UR6 ;  /* 0x00000004ff06b299 */ /* 0x008fe80008011606 */
[----:B------:R-:W-:Y:S04]  /*5670*/  @!UP3 USEL UR6, UR7, UR6, !UP0 ;  /* 0x000000060706b287 */ /* 0x000fe8000c000000 */
[----:B------:R-:W-:Y:S02]  /*5680*/  @!UP3 UIADD3 UR4, UPT, UPT, -UR10, UR6, URZ ;  /* 0x000000060a04b290 */ /* 0x000fe4000fffe1ff */
[----:B------:R-:W-:Y:S02]  /*5690*/  @!UP3 UIADD3 UR6, UPT, UPT, UR10, -UR6, URZ ;  /* 0x800000060a06b290 */ /* 0x000fe4000fffe0ff */
[----:B------:R-:W-:Y:S02]  /*56a0*/  @!UP3 UIMAD UR13, UR4, UR5, UR13 ;  /* 0x00000005040db2a4 */ /* 0x000fe4000f8e020d */
[----:B------:R-:W-:Y:S01]  /*56b0*/  @!UP3 UIMAD UR7, UR6, UR22, UR7 ;  /* 0x000000160607b2a4 */ /* 0x000fe2000f8e0207 */
[----:B------:R-:W-:Y:S11]  /*56c0*/  BRA.U UP4, `(.L_x_103) ;  /* 0x0000000104107547 */ /* 0x000ff6000b800000 */
[----:B------:R-:W-:Y:S04]  /*56d0*/  MOV R3, UR43 ;  /* 0x0000002b00037c02 */ /* 0x000fe80008000f00 */
[----:B------:R-:W-:Y:S04]  /*56e0*/  SHF.L.U32 R3, R3, 0x1f, RZ ;  /* 0x0000001f03037819 */ /* 0x000fe800000006ff */
[----:B------:R-:W3:Y:S02]  /*56f0*/  SYNCS.PHASECHK.TRANS64.TRYWAIT P1, [UR17+0x138], R3 ;  /* 0x00013803ff0075a7 */ /* 0x000ee40008021111 */
[----:B---3--:R-:W-:Y:S05]  /*5700*/  @!P1 BRA `(.L_x_104) ;  /* 0x0000002c00d49947 */ /* 0x008fea0003800000 */
.L_x_103:
[----:B------:R-:W-:Y:S05]  /*5710*/  BRA.U !UP6, `(.L_x_105) ;  /* 0x000000010e387547 */ /* 0x000fea000b800000 */
[----:B------:R-:W-:Y:S01]  /*5720*/  UPLOP3.LUT UP1, UPT, UPT, UPT, UP5, 0x80, 0x8 ;  /* 0x000000000008789c */ /* 0x000fe20003f2f050 */
[----:B-1----:R-:W-:Y:S01]  /*5730*/  HFMA2 R0, -RZ, RZ, 0, 5.9604644775390625e-08 ;  /* 0x00000001ff007431 */ /* 0x002fe200000001ff */
[----:B------:R-:W1:Y:S01]  /*5740*/  LDCU.64 UR8, c[0x0][0x358] ;  /* 0x00006b00ff0877ac */ /* 0x000e620008000a00 */
[----:B------:R-:W-:Y:S03]  /*5750*/  IMAD.MOV.U32 R80, RZ, RZ, 0x1 ;  /* 0x00000001ff507424 */ /* 0x000fe600078e00ff */
[----:B------:R-:W-:Y:S05]  /*5760*/  PLOP3.LUT P1, PT, PT, PT, UP1, 0x80, 0x8 ;  /* 0x000000000008781c */ /* 0x000fea0003f2f018 */
[----:B------:R-:W3:Y:S01]  /*5770*/  @UP1 LDCU.64 UR4, c[0x0][0x888] ;  /* 0x00011100ff0417ac */ /* 0x000ee20008000a00 */
[----:B------:R-:W-:Y:S07]  /*5780*/  @UP1 UIMAD UR6, UR36, UR26, URZ ;  /* 0x0000001a240612a4 */ /* 0x000fee000f8e02ff */
[----:B------:R-:W-:Y:S01]  /*5790*/  @!P1 PRMT R80, R0, 0x7610, R80 ;  /* 0x0000761000509816 */ /* 0x000fe20000000050 */
[----:B---3--:R-:W-:Y:S06]  /*57a0*/  @UP1 UIMAD.WIDE UR4, UR6, 0x4, UR4 ;  /* 0x00000004060418a5 */ /* 0x008fec000f8e0204 */
[----:B------:R-:W-:Y:S01]  /*57b0*/  IMAD.U32 R4, RZ, RZ, UR4 ;  /* 0x00000004ff047e24 */ /* 0x000fe2000f8e00ff */
[----:B------:R-:W-:Y:S04]  /*57c0*/  MOV R5, UR5 ;  /* 0x0000000500057c02 */ /* 0x000fe80008000f00 */
[----:B------:R-:W3:Y:S01]  /*57d0*/  @!UP1 LDCU UR4, c[0x0][0x880] ;  /* 0x00011000ff0497ac */ /* 0x000ee20008000800 */
[----:B-1---5:R4:W5:Y:S02]  /*57e0*/  @P1 LDG.E R39, desc[UR8][R4.64] ;  /* 0x0000000804271981 */ /* 0x022964000c1e1900 */
[----:B---34-:R-:W-:Y:S07]  /*57f0*/  @!P1 IMAD.U32 R39, RZ, RZ, UR4 ;  /* 0x00000004ff279e24 */ /* 0x018fee000f8e00ff */
.L_x_105:
[----:B-----5:R-:W-:Y:S01]  /*5800*/  @!P0 FSETP.EQ.AND P2, PT, R39, RZ, PT ;  /* 0x000000ff2700820b */ /* 0x020fe20003f42000 */
[----:B------:R-:W-:Y:S01]  /*5810*/  @!UPT UIADD3 URZ, UPT, UPT, URZ, URZ, URZ ;  /* 0x000000fffffff290 */ /* 0x000fe2000fffe0ff */
[----:B------:R-:W-:Y:S11]  /*5820*/  @!P0 BRA `(.L_x_106) ;  /* 0x0000000000148947 */ /* 0x000ff60003800000 */
[----:B------:R-:W-:Y:S02]  /*5830*/  LOP3.LUT P0, RZ, R80, 0xff, RZ, 0xc0, !PT ;  /* 0x000000ff50ff7812 */ /* 0x000fe4000780c0ff */
[----:B------:R-:W-:Y:S04]  /*5840*/  PLOP3.LUT P2, PT, PT, PT, UP1, 0x80, 0x8 ;  /* 0x000000000008781c */ /* 0x000fe80003f4f018 */
[----:B------:R-:W-:Y:S07]  /*5850*/  PLOP3.LUT P2, PT, P2, PT, PT, 0x8, 0x80 ;  /* 0x000000000080781c */ /* 0x000fee000174e170 */
[----:B------:R-:W-:Y:S11]  /*5860*/  @P0 FSETP.EQ.AND P2, PT, R39, RZ, PT ;  /* 0x000000ff2700020b */ /* 0x000ff60003f42000 */
[----:B------:R-:W-:Y:S02]  /*5870*/  @!UPT UIADD3 URZ, UPT, UPT, URZ, URZ, URZ ;  /* 0x000000fffffff290 */ /* 0x000fe4000fffe0ff */
.L_x_106:
[----:B------:R-:W3:Y:S01]  /*5880*/  SYNCS.PHASECHK.TRANS64.TRYWAIT P0, [UR17+0x128], R2 ;  /* 0x00012802ff0075a7 */ /* 0x000ee20008001111 */
[----:B------:R-:W-:Y:S02]  /*5890*/  ELECT P1, URZ, PT ;  /* 0x0000000000ff782f */ /* 0x000fe40003820000 */
[----:B------:R-:W-:Y:S01]  /*58a0*/  IADD3 R10, PT, PT, R10, 0x1, RZ ;  /* 0x000000010a0a7810 */ /* 0x000fe20007ffe0ff */
[----:B---3--:R-:W-:Y:S10]  /*58b0*/  @!P0 BRA `(.L_x_107) ;  /* 0x0000002c00808947 */ /* 0x008ff40003800000 */
.L_x_189:
[----:B------:R-:W-:Y:S01]  /*58c0*/  PLOP3.LUT P1, PT, P2, P1, PT, 0xf2, 0x2f ;  /* 0x00000000002f781c */ /* 0x000fe20001723e72 */
[----:B------:R-:W-:Y:S01]  /*58d0*/  UMOV UR18, 0x0 ;  /* 0x0000000000127882 */ /* 0x000fe20000000000 */
[----:B------:R-:W-:Y:S01]  /*58e0*/  UMOV UR19, 0x10000000 ;  /* 0x1000000000137882 */ /* 0x000fe20000000000 */
[----:B------:R-:W-:Y:S01]  /*58f0*/  UMOV UR12, UR36 ;  /* 0x00000024000c7c82 */ /* 0x000fe20008000000 */
[----:B------:R-:W-:Y:S01]  /*5900*/  LOP3.LUT R11, R11, 0x1, RZ, 0x3c, !PT ;  /* 0x000000010b0b7812 */ /* 0x000fe200078e3cff */
[----:B------:R-:W-:Y:S01]  /*5910*/  UMOV UR36, UR25 ;  /* 0x0000001900247c82 */ /* 0x000fe20008000000 */
[----:B------:R-:W-:Y:S07]  /*5920*/  UPLOP3.LUT UP4, UPT, UPT, UPT, UPT, 0x80, 0x8 ;  /* 0x000000000008789c */ /* 0x000fee0003f8f070 */
[----:B-1----:R-:W-:Y:S01]  /*5930*/  @!P1 IADD3 R2, P0, PT, R12, 0x580, RZ ;  /* 0x000005800c029810 */ /* 0x002fe20007f1e0ff */
[----:B------:R-:W-:Y:S03]  /*5940*/  VOTEU.ALL UP0, P1 ;  /* 0x0000000000ff7886 */ /* 0x000fe60000800000 */
[----:B------:R-:W-:Y:S01]  /*5950*/  @!P1 R2UR UR5, R2 ;  /* 0x00000000020592ca */ /* 0x000fe200000e0000 */
[----:B------:R-:W-:Y:S01]  /*5960*/  @!P1 IMAD.X R0, RZ, RZ, R13, P0 ;  /* 0x000000ffff009224 */ /* 0x000fe200000e060d */
[----:B------:R-:W-:Y:S01]  /*5970*/  @!UP0 USHF.L.U32 UR10, UR46, 0x6, URZ ;  /* 0x000000062e0a8899 */ /* 0x000fe200080006ff */
[----:B------:R-:W-:Y:S01]  /*5980*/  ISETP.NE.AND P0, PT, R10, 0x2, PT ;  /* 0x000000020a00780c */ /* 0x000fe20003f05270 */
[----:B------:R-:W-:Y:S02]  /*5990*/  @!UP0 USHF.L.U32 UR11, UR45, 0x6, URZ ;  /* 0x000000062d0b8899 */ /* 0x000fe400080006ff */
[----:B------:R-:W-:Y:S01]  /*59a0*/  @!P1 R2UR UR4, R0 ;  /* 0x00000000000492ca */ /* 0x000fe200000e0000 */
[----:B------:R-:W-:Y:S01]  /*59b0*/  @!UP0 UIADD3 UR8, UPT, UPT, UR17, 0x200, URZ ;  /* 0x0000020011088890 */ /* 0x000fe2000fffe0ff */
[----:B------:R-:W-:Y:S01]  /*59c0*/  SEL R0, RZ, 0x1, P0 ;  /* 0x00000001ff007807 */ /* 0x000fe20000000000 */
[----:B------:R-:W-:Y:S01]  /*59d0*/  @!UP0 UIADD3 UR9, UPT, UPT, UR17, 0x120, URZ ;  /* 0x0000012011098890 */ /* 0x000fe2000fffe0ff */
[----:B------:R-:W-:Y:S01]  /*59e0*/  SEL R10, R10, RZ, P0 ;  /* 0x000000ff0a0a7207 */ /* 0x000fe20000000000 */
[----:B------:R-:W-:Y:S01]  /*59f0*/  VOTEU.ALL UP0, P1 ;  /* 0x0000000000ff7886 */ /* 0x000fe20000800000 */
[----:B------:R-:W-:Y:S01]  /*5a00*/  LOP3.LUT R9, R9, R0, RZ, 0x3c, !PT ;  /* 0x0000000009097212 */ /* 0x000fe200078e3cff */
[----:B------:R-:W-:Y:S01]  /*5a10*/  IMAD.U32 R2, RZ, RZ, UR5 ;  /* 0x00000005ff027e24 */ /* 0x000fe2000f8e00ff */
[----:B------:R-:W-:Y:S02]  /*5a20*/  UIADD3 UR46, UPT, UPT, UR7, UR59, URZ ;  /* 0x0000003b072e7290 */ /* 0x000fe4000fffe0ff */
[----:B------:R-:W-:Y:S03]  /*5a30*/  UIADD3 UR45, UPT, UPT, UR13, UR55, URZ ;  /* 0x000000370d2d7290 */ /* 0x000fe6000fffe0ff */
[----:B------:R-:W-:Y:S01]  /*5a40*/  IMAD.U32 R3, RZ, RZ, UR4 ;  /* 0x00000004ff037e24 */ /* 0x000fe2000f8e00ff */
[----:B------:R-:W-:Y:S04]  /*5a50*/  @!P1 R2UR UR4, R2 ;  /* 0x00000000020492ca */ /* 0x000fe800000e0000 */
[----:B------:R-:W-:Y:S11]  /*5a60*/  @!P1 R2UR UR5, R3 ;  /* 0x00000000030592ca */ /* 0x000ff600000e0000 */
[----:B------:R-:W-:Y:S02]  /*5a70*/  @!UPT UIADD3 URZ, UPT, UPT, URZ, URZ, URZ ;  /* 0x000000fffffff290 */ /* 0x000fe4000fffe0ff */
[----:B------:R1:W-:Y:S01]  /*5a80*/  @!UP0 UTMALDG.3D [UR8], [UR4], desc[UR18] ;  /* 0x00001208040085b4 */ /* 0x0003e20008011000 */
[----:B------:R1:W-:Y:S01]  /*5a90*/  @!P1 SYNCS.ARRIVE.TRANS64.RED.A0TR RZ, [UR17+0x120], R8 ;  /* 0x00012008ffff99a7 */ /* 0x0003e20008300411 */
[----:B------:R-:W-:Y:S01]  /*5aa0*/  SYNCS.ARRIVE.TRANS64.RED.A1T0 RZ, [UR34], RZ ;  /* 0x000000ffffff79a7 */ /* 0x000fe20008100422 */
[----:B------:R-:W-:Y:S05]  /*5ab0*/  BRA.U UP2, `(.L_x_108) ;  /* 0xfffffff502747547 */ /* 0x000fea000b83ffff */
[----:B------:R-:W-:Y:S07]  /*5ac0*/  MOV R0, UR17 ;  /* 0x0000001100007c02 */ /* 0x000fee0008000f00 */
.L_x_109:
[----:B---3--:R-:W-:-:S04]  /*5ad0*/  SHF.L.U32 R2, R11, 0x1f, RZ ;  /* 0x0000001f0b027819 */ /* 0x008fc800000006ff */
[----:B------:R3:W4:Y:S03]  /*5ae0*/  SYNCS.PHASECHK.TRANS64.TRYWAIT P0, [R0+URZ+0x128], R2 ;  /* 0x00012802000075a7 */ /* 0x00072600080011ff */
[----:B----4-:R-:W-:Y:S05]  /*5af0*/  @!P0 NANOSLEEP.SYNCS 0x989680 ;  /* 0x009896800000895d */ /* 0x010fea0003900000 */
[----:B------:R-:W4:Y:S02]  /*5b00*/  @!P0 SYNCS.PHASECHK.TRANS64 P0, [R0+URZ+0x128], R2 ;  /* 0x00012802000085a7 */ /* 0x000f2400080010ff */
[----:B-12-4-:R-:W-:Y:S05]  /*5b10*/  @P0 EXIT ;  /* 0x000000000000094d */ /* 0x016fea0003800000 */
[----:B------:R-:W-:Y:S05]  /*5b20*/  BRA `(.L_x_109) ;  /* 0xfffffffc00e87947 */ /* 0x000fea000383ffff */
.L_x_100:
[----:B------:R-:W-:-:S06]  /*5b30*/  UISETP.GE.AND UP0, UPT, UR13, 0x4, UPT ;  /* 0x000000040d00788c */ /* 0x000fcc000bf06270 */
[----:B------:R-:W-:-:S13]  /*5b40*/  PLOP3.LUT P0, PT, PT, PT, UP0, 0x80, 0x8 ;  /* 0x000000000008781c */ /* 0x000fda0003f0f008 */
[----:B-1----:R-:W-:Y:S05]  /*5b50*/  @!P0 EXIT ;  /* 0x000000000000894d */ /* 0x002fea0003800000 */
[----:B------:R-:W1:Y:S08]  /*5b60*/  S2UR UR4, SR_CgaCtaId ;  /* 0x00000000000479c3 */ /* 0x000e700000008800 */
[----:B------:R-:W-:Y:S01]  /*5b70*/  BAR.SYNC.DEFER_BLOCKING 0x6, 0xa0 ;  /* 0x0182800000007b1d */ /* 0x000fe20000010000 */
[----:B------:R-:W-:Y:S01]  /*5b80*/  IMAD.SHL.U32 R6, R69, 0x40, RZ ;  /* 0x0000004045067824 */ /* 0x000fe200078e00ff */
[----:B------:R-:W-:Y:S01]  /*5b90*/  SHF.R.U32.HI R7, RZ, 0x1, R69 ;  /* 0x00000001ff077819 */ /* 0x000fe20000011645 */
[----:B------:R-:W-:Y:S01]  /*5ba0*/  IMAD.SHL.U32 R3, R81, 0x800, RZ ;  /* 0x0000080051037824 */ /* 0x000fe200078e00ff */
[----:B------:R-:W-:Y:S01]  /*5bb0*/  CS2R R84, SRZ ;  /* 0x0000000000547805 */ /* 0x000fe2000001ff00 */
[C---:B------:R-:W-:Y:S01]  /*5bc0*/  IMAD.U32 R37, R69.reuse, 0x10000, RZ ;  /* 0x0001000045257824 */ /* 0x040fe200078e00ff */
[----:B------:R-:W-:Y:S01]  /*5bd0*/  UMOV UR44, 0x400 ;  /* 0x00000400002c7882 */ /* 0x000fe20000000000 */
[C---:B------:R-:W-:Y:S01]  /*5be0*/  LOP3.LUT R2, R6.reuse, 0x180, RZ, 0xc0, !PT ;  /* 0x0000018006027812 */ /* 0x040fe200078ec0ff */
[----:B------:R-:W2:Y:S01]  /*5bf0*/  LDC.64 R74, c[0x0][0x888] ;  /* 0x00022200ff4a7b82 */ /* 0x000ea20000000a00 */
[----:B------:R-:W-:Y:S01]  /*5c00*/  LOP3.LUT R6, R6, 0x640, RZ, 0xc0, !PT ;  /* 0x0000064006067812 */ /* 0x000fe200078ec0ff */
[----:B------:R-:W-:Y:S01]  /*5c10*/  IMAD.MOV.U32 R36, RZ, RZ, RZ ;  /* 0x000000ffff247224 */ /* 0x000fe200078e00ff */
[----:B------:R-:W-:Y:S01]  /*5c20*/  LOP3.LUT R7, R2, 0x20, R7, 0xf8, !PT ;  /* 0x0000002002077812 */ /* 0x000fe200078ef807 */
[----:B------:R-:W-:Y:S01]  /*5c30*/  IMAD.SHL.U32 R2, R69, 0x8, RZ ;  /* 0x0000000845027824 */ /* 0x000fe200078e00ff */
[----:B------:R-:W-:Y:S01]  /*5c40*/  LOP3.LUT R3, R6, 0x800, R3, 0xf8, !PT ;  /* 0x0000080006037812 */ /* 0x000fe200078ef803 */
[----:B------:R-:W-:Y:S01]  /*5c50*/  IMAD.MOV.U32 R86, RZ, RZ, RZ ;  /* 0x000000ffff567224 */ /* 0x000fe200078e00ff */
[----:B------:R-:W3:Y:S01]  /*5c60*/  LDCU UR53, c[0x0][0x370] ;  /* 0x00006e00ff3577ac */ /* 0x000ee20008000800 */
[----:B------:R-:W4:Y:S01]  /*5c70*/  LDC.64 R76, c[0x0][0x890] ;  /* 0x00022400ff4c7b82 */ /* 0x000f220000000a00 */
[----:B------:R-:W-:Y:S01]  /*5c80*/  LOP3.LUT R2, R7, 0x30, R2, 0x78, !PT ;  /* 0x0000003007027812 */ /* 0x000fe200078e7802 */
[----:B------:R-:W-:Y:S01]  /*5c90*/  IMAD.MOV.U32 R83, RZ, RZ, RZ ;  /* 0x000000ffff537224 */ /* 0x000fe200078e00ff */
[----:B------:R-:W2:Y:S02]  /*5ca0*/  LDCU.64 UR62, c[0x0][0x348] ;  /* 0x00006900ff3e77ac */ /* 0x000ea40008000a00 */
[----:B------:R-:W-:Y:S01]  /*5cb0*/  LOP3.LUT R79, R3, R2, RZ, 0xfc, !PT ;  /* 0x00000002034f7212 */ /* 0x000fe200078efcff */
[----:B------:R-:W-:Y:S01]  /*5cc0*/  IMAD.SHL.U32 R3, R81, 0x200000, RZ ;  /* 0x0020000051037824 */ /* 0x000fe200078e00ff */
[----:B-1----:R-:W-:Y:S01]  /*5cd0*/  ULEA UR44, UR4, UR44, 0x18 ;  /* 0x0000002c042c7291 */ /* 0x002fe2000f8ec0ff */
[----:B------:R-:W1:Y:S01]  /*5ce0*/  LDC.64 R72, c[0x0][0x8b0] ;  /* 0x00022c00ff487b82 */ /* 0x000e620000000a00 */
[----:B------:R-:W-:Y:S01]  /*5cf0*/  IMAD.SHL.U32 R2, R69, 0x10, RZ ;  /* 0x0000001045027824 */ /* 0x000fe200078e00ff */
[----:B------:R-:W1:Y:S01]  /*5d00*/  LDCU UR43, c[0x0][0xb0c] ;  /* 0x00016180ff2b77ac */ /* 0x000e620008000800 */
[----:B------:R-:W-:-:S02]  /*5d10*/  LOP3.LUT R3, R3, 0x200000, RZ, 0xc0, !PT ;  /* 0x0020000003037812 */ /* 0x000fc400078ec0ff */
[----:B------:R-:W-:Y:S01]  /*5d20*/  VIADD R78, R79, UR44 ;  /* 0x0000002c4f4e7c36 */ /* 0x000fe20008000000 */
[----:B------:R-:W-:Y:S01]  /*5d30*/  UIADD3 UR4, UPT, UPT, UR44, 0x1200, URZ ;  /* 0x000012002c047890 */ /* 0x000fe2000fffe0ff */
[----:B------:R-:W-:Y:S01]  /*5d40*/  LOP3.LUT R37, R3, 0x400000, R37, 0xf8, !PT ;  /* 0x0040000003257812 */ /* 0x000fe200078ef825 */
[----:B------:R-:W3:Y:S01]  /*5d50*/  LDS R0, [UR44+0x1f0] ;  /* 0x0001f02cff007984 */ /* 0x000ee20008000800 */
[----:B------:R-:W1:Y:S01]  /*5d60*/  LDC.64 R70, c[0x0][0x8a8] ;  /* 0x00022a00ff467b82 */ /* 0x000e620000000a00 */
[----:B------:R-:W-:Y:S01]  /*5d70*/  LOP3.LUT R2, R2, 0x20, RZ, 0xc0, !PT ;  /* 0x0000002002027812 */ /* 0x000fe200078ec0ff */
[----:B------:R-:W1:Y:S01]  /*5d80*/  LDCU UR61, c[0x0][0xb20] ;  /* 0x00016400ff3d77ac */ /* 0x000e620008000800 */
[----:B------:R-:W-:Y:S02]  /*5d90*/  IMAD.U32 R87, RZ, RZ, UR4 ;  /* 0x00000004ff577e24 */ /* 0x000fe4000f8e00ff */
[----:B------:R-:W-:Y:S01]  /*5da0*/  IADD3 R78, PT, PT, -R2, 0x200, R78 ;  /* 0x00000200024e7810 */ /* 0x000fe20007ffe14e */
[----:B------:R-:W1:Y:S01]  /*5db0*/  LDCU UR39, c[0x0][0xb30] ;  /* 0x00016600ff2777ac */ /* 0x000e620008000800 */
[----:B------:R-:W1:Y:S01]  /*5dc0*/  LDCU.64 UR56, c[0x0][0x888] ;  /* 0x00011100ff3877ac */ /* 0x000e620008000a00 */
[----:B------:R-:W1:Y:S01]  /*5dd0*/  LDCU.64 UR40, c[0x0][0xb28] ;  /* 0x00016500ff2877ac */ /* 0x000e620008000a00 */
[----:B------:R-:W1:Y:S01]  /*5de0*/  LDCU.128 UR48, c[0x0][0xb10] ;  /* 0x00016200ff3077ac */ /* 0x000e620008000c00 */
[----:B------:R-:W1:Y:S01]  /*5df0*/  LDCU UR52, c[0x0][0x374] ;  /* 0x00006e80ff3477ac */ /* 0x000e620008000800 */
[----:B------:R-:W-:Y:S01]  /*5e00*/  UIADD3 UR58, UPT, UPT, UR44, 0x200, URZ ;  /* 0x000002002c3a7890 */ /* 0x000fe2000fffe0ff */
[----:B--234-:R-:W-:-:S11]  /*5e10*/  IMAD.IADD R37, R0, 0x1, R37 ;  /* 0x0000000100257824 */ /* 0x01cfd600078e0225 */
.L_x_127:
[----:B------:R-:W-:Y:S02]  /*5e20*/  LEA R3, R83, UR44, 0x3 ;  /* 0x0000002c53037c11 */ /* 0x000fe4000f8e18ff */
[----:B------:R-:W-:Y:S02]  /*5e30*/  SHF.L.U32 R0, R85, 0x1f, RZ ;  /* 0x0000001f55007819 */ /* 0x000fe400000006ff */
[----:B-1----:R-:W-:Y:S02]  /*5e40*/  LEA R4, R83, UR44, 0x4 ;  /* 0x0000002c53047c11 */ /* 0x002fe4000f8e20ff */
[----:B------:R-:W2:Y:S02]  /*5e50*/  SYNCS.PHASECHK.TRANS64.TRYWAIT P0, [R3+URZ+0x140], R0 ;  /* 0x00014000030075a7 */ /* 0x000ea400080011ff */
[----:B--2---:R-:W-:Y:S05]  /*5e60*/  @!P0 BRA `(.L_x_110) ;  /* 0x00000028002c8947 */ /* 0x004fea0003800000 */
.L_x_190:
        /* <DEDUP_REMOVED lines=11> */
[----:B------:R-:W-:Y:S01]  /*5f20*/  PLOP3.LUT P0, PT, PT, PT, UP1, 0x80, 0x8 ;  /* 0x000000000008781c */ /* 0x000fe20003f0f018 */
[----:B------:R-:W-:Y:S11]  /*5f30*/  UP2UR UR47, UPR, URZ, 0x2 ;  /* 0x00000002ff2f7883 */ /* 0x000ff60008000000 */
[----:B------:R-:W-:Y:S01]  /*5f40*/  @!UPT UIADD3 URZ, UPT, UPT, URZ, URZ, URZ ;  /* 0x000000fffffff290 */ /* 0x000fe2000fffe0ff */
[----:B--2---:R-:W-:Y:S02]  /*5f50*/  @P0 SHF.R.U32.HI R0, RZ, 0x10, R5 ;  /* 0x00000010ff000819 */ /* 0x004fe40000011605 */
        /* <DEDUP_REMOVED lines=12> */
[----:B-1----:R-:W-:Y:S02]  /*6020*/  UIMAD.WIDE.U32 UR4, UR52, UR51, URZ ;  /* 0x00000033340472a5 */ /* 0x002fe4000f8e00ff */
[----:B------:R-:W-:Y:S02]  /*6030*/  UIMAD.WIDE.U32 UR6, UR53, UR48, URZ ;  /* 0x00000030350672a5 */ /* 0x000fe4000f8e00ff */
[----:B------:R-:W-:Y:S02]  /*6040*/  UISETP.NE.AND UP0, UPT, UR50, 0x1, UPT ;  /* 0x000000013200788c */ /* 0x000fe4000bf05270 */
[----:B------:R-:W-:Y:S02]  /*6050*/  UIMAD.WIDE.U32 UR8, UR37, UR51, URZ ;  /* 0x00000033250872a5 */ /* 0x000fe4000f8e00ff */
[----:B------:R-:W-:Y:S02]  /*6060*/  UIMAD.WIDE.U32 UR10, UR38, UR48, URZ ;  /* 0x00000030260a72a5 */ /* 0x000fe4000f8e00ff */
[----:B------:R-:W-:Y:S02]  /*6070*/  UISETP.NE.AND UP1, UPT, UR43, 0x1, UPT ;  /* 0x000000012b00788c */ /* 0x000fe4000bf25270 */
[----:B------:R-:W-:Y:S01]  /*6080*/  UISETP.NE.AND UP2, UPT, UR42, 0x1, UPT ;  /* 0x000000012a00788c */ /* 0x000fe2000bf45270 */
[----:B------:R-:W-:Y:S02]  /*6090*/  UMOV UR4, UR5 ;  /* 0x0000000500047c82 */ /* 0x000fe40008000000 */
[----:B------:R-:W-:Y:S03]  /*60a0*/  USHF.R.U32.HI UR5, URZ, UR61, UR4 ;  /* 0x0000003dff057299 */ /* 0x000fe60008011604 */
[----:B------:R-:W-:Y:S02]  /*60b0*/  UMOV UR4, UR7 ;  /* 0x0000000700047c82 */ /* 0x000fe40008000000 */
[----:B------:R-:W-:Y:S02]  /*60c0*/  USHF.R.U32.HI UR7, URZ, UR49, UR4 ;  /* 0x00000031ff077299 */ /* 0x000fe40008011604 */
[----:B------:R-:W-:Y:S02]  /*60d0*/  USEL UR4, UR52, UR5, !UP0 ;  /* 0x0000000534047287 */ /* 0x000fe4000c000000 */
[----:B------:R-:W-:Y:S01]  /*60e0*/  USEL UR7, UR53, UR7, !UP1 ;  /* 0x0000000735077287 */ /* 0x000fe2000c800000 */
[----:B------:R-:W-:Y:S01]  /*60f0*/  UMOV UR5, UR9 ;  /* 0x0000000900057c82 */ /* 0x000fe20008000000 */
[----:B------:R-:W-:Y:S02]  /*6100*/  UIMAD.WIDE.U32 UR8, UR4, UR40, URZ ;  /* 0x00000028040872a5 */ /* 0x000fe4000f8e00ff */
[----:B------:R-:W-:Y:S03]  /*6110*/  USHF.R.U32.HI UR6, URZ, UR61, UR5 ;  /* 0x0000003dff067299 */ /* 0x000fe60008011605 */
[----:B------:R-:W-:Y:S01]  /*6120*/  UMOV UR5, UR11 ;  /* 0x0000000b00057c82 */ /* 0x000fe20008000000 */
[----:B------:R-:W-:Y:S02]  /*6130*/  UIMAD.WIDE.U32 UR10, UR7, UR40, URZ ;  /* 0x00000028070a72a5 */ /* 0x000fe4000f8e00ff */
[----:B------:R-:W-:Y:S02]  /*6140*/  USHF.R.U32.HI UR12, URZ, UR49, UR5 ;  /* 0x00000031ff0c7299 */ /* 0x000fe40008011605 */
[----:B------:R-:W-:Y:S01]  /*6150*/  USEL UR6, UR37, UR6, !UP0 ;  /* 0x0000000625067287 */ /* 0x000fe2000c000000 */
[----:B------:R-:W-:Y:S02]  /*6160*/  UMOV UR5, UR9 ;  /* 0x0000000900057c82 */ /* 0x000fe40008000000 */
[----:B------:R-:W-:Y:S01]  /*6170*/  UMOV UR10, UR11 ;  /* 0x0000000b000a7c82 */ /* 0x000fe20008000000 */
[----:B------:R-:W-:Y:S02]  /*6180*/  @UP2 USHF.R.U32.HI UR4, URZ, UR41, UR5 ;  /* 0x00000029ff042299 */ /* 0x000fe40008011605 */
[----:B------:R-:W-:Y:S02]  /*6190*/  @UP2 USHF.R.U32.HI UR7, URZ, UR41, UR10 ;  /* 0x00000029ff072299 */ /* 0x000fe4000801160a */
[----:B------:R-:W-:Y:S02]  /*61a0*/  UIMAD UR4, UR42, UR4, URZ ;  /* 0x000000042a0472a4 */ /* 0x000fe4000f8e02ff */
[----:B------:R-:W-:Y:S02]  /*61b0*/  UIMAD.WIDE.U32 UR10, UR6, UR40, URZ ;  /* 0x00000028060a72a5 */ /* 0x000fe4000f8e00ff */
[----:B------:R-:W-:Y:S02]  /*61c0*/  USEL UR5, UR38, UR12, !UP1 ;  /* 0x0000000c26057287 */ /* 0x000fe4000c800000 */
[----:B------:R-:W-:Y:S02]  /*61d0*/  UIMAD UR8, UR42, UR7, URZ ;  /* 0x000000072a0872a4 */ /* 0x000fe4000f8e02ff */
[----:B------:R-:W-:Y:S03]  /*61e0*/  UISETP.GE.AND UP0, UPT, UR6, UR4, UPT ;  /* 0x000000040600728c */ /* 0x000fe6000bf06270 */
[----:B------:R-:W-:Y:S01]  /*61f0*/  UMOV UR4, UR11 ;  /* 0x0000000b00047c82 */ /* 0x000fe20008000000 */
[----:B------:R-:W-:Y:S02]  /*6200*/  UISETP.GE.OR UP0, UPT, UR5, UR8, UP0 ;  /* 0x000000080500728c */ /* 0x000fe40008706670 */
[----:B------:R-:W-:Y:S02]  /*6210*/  USHF.R.U32.HI UR4, URZ, UR41, UR4 ;  /* 0x00000029ff047299 */ /* 0x000fe40008011604 */
[----:B------:R-:W-:Y:S02]  /*6220*/  UIMAD.WIDE.U32 UR8, UR5, UR40, URZ ;  /* 0x00000028050872a5 */ /* 0x000fe4000f8e00ff */
[----:B------:R-:W-:Y:S02]  /*6230*/  USEL UR11, UR6, UR4, !UP2 ;  /* 0x00000004060b7287 */ /* 0x000fe4000d000000 */
[----:B------:R-:W-:Y:S02]  /*6240*/  UIADD3 UR8, UPT, UPT, -UR5, URZ, URZ ;  /* 0x000000ff05087290 */ /* 0x000fe4000fffe1ff */
[----:B------:R-:W-:Y:S01]  /*6250*/  UIADD3 UR10, UPT, UPT, -UR11, URZ, URZ ;  /* 0x000000ff0b0a7290 */ /* 0x000fe2000fffe1ff */
[----:B------:R-:W-:Y:S01]  /*6260*/  @!UP0 UMOV UR4, UR9 ;  /* 0x0000000900048c82 */ /* 0x000fe20008000000 */
[----:B------:R-:W-:Y:S02]  /*6270*/  UIADD3 UR9, UPT, UPT, -UR6, URZ, URZ ;  /* 0x000000ff06097290 */ /* 0x000fe4000fffe1ff */
[----:B------:R-:W-:Y:S02]  /*6280*/  @!UP0 USHF.R.U32.HI UR4, URZ, UR41, UR4 ;  /* 0x00000029ff048299 */ /* 0x000fe40008011604 */
[----:B------:R-:W-:Y:S02]  /*6290*/  UIMAD UR10, UR42, UR10, UR6 ;  /* 0x0000000a2a0a72a4 */ /* 0x000fe4000f8e0206 */
[----:B------:R-:W-:Y:S04]  /*62a0*/  @!UP0 USEL UR4, UR5, UR4, !UP2 ;  /* 0x0000000405048287 */ /* 0x000fe8000d000000 */
[----:B------:R-:W-:Y:S02]  /*62b0*/  @!UP0 UIMAD UR10, UR7, UR10, UR4 ;  /* 0x0000000a070a82a4 */ /* 0x000fe4000f8e0204 */
[----:B------:R-:W-:Y:S02]  /*62c0*/  @!UP0 UIADD3 UR11, UPT, UPT, UR11, -UR4, URZ ;  /* 0x800000040b0b8290 */ /* 0x000fe4000fffe0ff */
[----:B------:R-:W-:Y:S02]  /*62d0*/  UIMAD UR7, UR43, UR8, UR38 ;  /* 0x000000082b0772a4 */ /* 0x000fe4000f8e0226 */
[----:B------:R-:W-:Y:S02]  /*62e0*/  @!UP0 UIMAD UR6, UR11, UR42, UR5 ;  /* 0x0000002a0b0682a4 */ /* 0x000fe4000f8e0205 */
[----:B------:R-:W-:Y:S01]  /*62f0*/  UIMAD UR4, UR50, UR9, UR37 ;  /* 0x00000009320472a4 */ /* 0x000fe2000f8e0225 */
[----:B------:R-:W-:Y:S02]  /*6300*/  @!UP0 UMOV UR5, UR10 ;  /* 0x0000000a00058c82 */ /* 0x000fe40008000000 */
[----:B------:R-:W-:Y:S02]  /*6310*/  UIMAD UR38, UR5, UR43, UR7 ;  /* 0x0000002b052672a4 */ /* 0x000fe4000f8e0207 */
[----:B------:R-:W-:Y:S11]  /*6320*/  UIMAD UR37, UR6, UR50, UR4 ;  /* 0x00000032062572a4 */ /* 0x000ff6000f8e0204 */
[----:B------:R-:W-:Y:S01]  /*6330*/  @!UPT UIADD3 URZ, UPT, UPT, URZ, URZ, URZ ;  /* 0x000000fffffff290 */ /* 0x000fe2000fffe0ff */
.L_x_111:
[----:B-1----:R-:W-:Y:S01]  /*6340*/  UISETP.NE.AND UP0, UPT, UR39, 0x1, UPT ;  /* 0x000000012700788c */ /* 0x002fe2000bf05270 */
[----:B------:R-:W-:Y:S10]  /*6350*/  IADD3 R83, PT, PT, R83, 0x1, RZ ;  /* 0x0000000153537810 */ /* 0x000ff40007ffe0ff */
[----:B------:R-:W1:Y:S01]  /*6360*/  @!UP0 LDCU.128 UR12, c[0x0][0xb10] ;  /* 0x00016200ff0c87ac */ /* 0x000e620008000c00 */
[----:B------:R-:W3:Y:S01]  /*6370*/  @!UP0 LDCU UR5, c[0x0][0xb0c] ;  /* 0x00016180ff0587ac */ /* 0x000ee20008000800 */
[----:B------:R-:W4:Y:S01]  /*6380*/  @!UP0 LDCU UR10, c[0x0][0xb20] ;  /* 0x00016400ff0a87ac */ /* 0x000f220008000800 */
[----:B-1----:R-:W-:Y:S02]  /*6390*/  UIMAD.WIDE.U32 UR8, UR38, UR12, URZ ;  /* 0x0000000c260872a5 */ /* 0x002fe4000f8e00ff */
[----:B------:R-:W-:Y:S02]  /*63a0*/  UIMAD.WIDE.U32 UR6, UR37, UR15, URZ ;  /* 0x0000000f250672a5 */ /* 0x000fe4000f8e00ff */
[----:B------:R-:W-:Y:S03]  /*63b0*/  @!UP0 UISETP.NE.AND UP1, UPT, UR14, 0x1, UPT ;  /* 0x000000010e00888c */ /* 0x000fe6000bf25270 */
[----:B------:R-:W-:Y:S01]  /*63c0*/  @!UP0 UMOV UR4, UR9 ;  /* 0x0000000900048c82 */ /* 0x000fe20008000000 */
[----:B---3--:R-:W-:Y:S02]  /*63d0*/  @!UP0 UISETP.NE.AND UP2, UPT, UR5, 0x1, UPT ;  /* 0x000000010500888c */ /* 0x008fe4000bf45270 */
[----:B------:R-:W-:Y:S01]  /*63e0*/  @!UP0 USHF.R.U32.HI UR4, URZ, UR13, UR4 ;  /* 0x0000000dff048299 */ /* 0x000fe20008011604 */
[----:B------:R-:W-:Y:S02]  /*63f0*/  @!UP0 UMOV UR6, UR7 ;  /* 0x0000000700068c82 */ /* 0x000fe40008000000 */
[----:B----4-:R-:W-:Y:S02]  /*6400*/  @!UP0 USHF.R.U32.HI UR6, URZ, UR10, UR6 ;  /* 0x0000000aff068299 */ /* 0x010fe40008011606 */
[----:B------:R-:W-:Y:S02]  /*6410*/  @!UP0 USEL UR7, UR38, UR4, !UP2 ;  /* 0x0000000426078287 */ /* 0x000fe4000d000000 */
[----:B------:R-:W-:Y:S04]  /*6420*/  @!UP0 USEL UR6, UR37, UR6, !UP1 ;  /* 0x0000000625068287 */ /* 0x000fe8000c800000 */
[----:B------:R-:W-:Y:S02]  /*6430*/  @!UP0 UIADD3 UR4, UPT, UPT, -UR7, UR6, URZ ;  /* 0x0000000607048290 */ /* 0x000fe4000fffe1ff */
[----:B------:R-:W-:Y:S02]  /*6440*/  @!UP0 UIADD3 UR6, UPT, UPT, UR7, -UR6, URZ ;  /* 0x8000000607068290 */ /* 0x000fe4000fffe0ff */
[----:B------:R-:W-:Y:S02]  /*6450*/  @!UP0 UIMAD UR38, UR4, UR5, UR38 ;  /* 0x00000005042682a4 */ /* 0x000fe4000f8e0226 */
[----:B------:R-:W-:Y:S02]  /*6460*/  @!UP0 UIMAD UR37, UR6, UR14, UR37 ;  /* 0x0000000e062582a4 */ /* 0x000fe4000f8e0225 */
[----:B------:R-:W-:Y:S09]  /*6470*/  ULOP3.LUT UP0, URZ, UR58, 0x1b0, URZ, 0xc0, !UPT ;  /* 0x000001b03aff7892 */ /* 0x000ff2000f80c0ff */
[----:B------:R-:W-:Y:S05]  /*6480*/  BRA.U !UP0, `(.L_x_112) ;  /* 0x0000000108407547 */ /* 0x000fea000b800000 */
[----:B------:R-:W1:Y:S01]  /*6490*/  LDCU.64 UR8, c[0x4][0x80] ;  /* 0x01001000ff0877ac */ /* 0x000e620008000a00 */
[----:B------:R-:W-:Y:S01]  /*64a0*/  MOV R3, 0x0 ;  /* 0x0000000000037802 */ /* 0x000fe20000000f00 */
[----:B------:R-:W-:Y:S02]  /*64b0*/  HFMA2 R12, -RZ, RZ, 0, 5.9604644775390625e-08 ;  /* 0x00000001ff0c7431 */ /* 0x000fe400000001ff */
[----:B------:R-:W-:Y:S02]  /*64c0*/  IMAD.MOV.U32 R8, RZ, RZ, 0x70 ;  /* 0x00000070ff087424 */ /* 0x000fe400078e00ff */
[----:B------:R-:W-:Y:S01]  /*64d0*/  IMAD.MOV.U32 R13, RZ, RZ, RZ ;  /* 0x000000ffff0d7224 */ /* 0x000fe200078e00ff */
[----:B------:R-:W3:Y:S01]  /*64e0*/  LDCU.64 UR6, c[0x4][0x88] ;  /* 0x01001100ff0677ac */ /* 0x000ee20008000a00 */
[----:B------:R-:W4:Y:S01]  /*64f0*/  LDC.64 R2, c[0x4][R3] ;  /* 0x0100000003027b82 */ /* 0x000f220000000a00 */
[----:B------:R-:W2:Y:S01]  /*6500*/  LDCU.64 UR4, c[0x4][0x8] ;  /* 0x01000100ff0477ac */ /* 0x000ea20008000a00 */
[----:B-1----:R-:W-:Y:S01]  /*6510*/  MOV R5, UR9 ;  /* 0x0000000900057c02 */ /* 0x002fe20008000f00 */
[----:B------:R-:W-:Y:S01]  /*6520*/  IMAD.U32 R4, RZ, RZ, UR8 ;  /* 0x00000008ff047e24 */ /* 0x000fe2000f8e00ff */
[----:B---3--:R-:W-:Y:S01]  /*6530*/  MOV R7, UR7 ;  /* 0x0000000700077c02 */ /* 0x008fe20008000f00 */
[----:B------:R-:W-:Y:S01]  /*6540*/  IMAD.U32 R6, RZ, RZ, UR6 ;  /* 0x00000006ff067e24 */ /* 0x000fe2000f8e00ff */
[----:B--2---:R-:W-:Y:S01]  /*6550*/  MOV R11, UR5 ;  /* 0x00000005000b7c02 */ /* 0x004fe20008000f00 */
[----:B------:R-:W-:Y:S02]  /*6560*/  IMAD.U32 R10, RZ, RZ, UR4 ;  /* 0x00000004ff0a7e24 */ /* 0x000fe4000f8e00ff */
[----:B------:R-:W-:Y:S07]  /*6570*/  LEPC R20, `(.L_x_112) ;  /* 0x000000001014794e */ /* 0x000fee0000000000 */
[----:B----45:R-:W-:Y:S05]  /*6580*/  CALL.ABS.NOINC R2 ;  /* 0x0000000002007343 */ /* 0x030fea0003c00000 */
.L_x_112:
[----:B------:R-:W-:Y:S01]  /*6590*/  LOP3.LUT P0, RZ, R87, 0x1b0, RZ, 0xc0, !PT ;  /* 0x000001b057ff7812 */ /* 0x000fe2000780c0ff */
[----:B------:R-:W-:Y:S11]  /*65a0*/  BSSY.RECONVERGENT B6, `(.L_x_113) ;  /* 0x0000013000067945 */ /* 0x000ff60003800200 */
[----:B------:R-:W-:Y:S01]  /*65b0*/  @!UPT UIADD3 URZ, UPT, UPT, URZ, URZ, URZ ;  /* 0x000000fffffff290 */ /* 0x000fe2000fffe0ff */
[----:B------:R-:W-:Y:S05]  /*65c0*/  @!P0 BRA `(.L_x_114) ;  /* 0x0000000000408947 */ /* 0x000fea0003800000 */
        /* <DEDUP_REMOVED lines=16> */
.L_x_114:
[----:B------:R-:W-:Y:S05]  /*66d0*/  BSYNC.RECONVERGENT B6 ;  /* 0x0000000000067941 */ /* 0x000fea0003800200 */
.L_x_113:
[----:B------:R-:W-:Y:S01]  /*66e0*/  ISETP.NE.U32.AND P3, PT, R76, RZ, PT ;  /* 0x000000ff4c00720c */ /* 0x000fe20003f65070 */
[----:B------:R-:W-:Y:S01]  /*66f0*/  UISETP.NE.AND UP1, UPT, UR60, URZ, UPT ;  /* 0x000000ff3c00728c */ /* 0x000fe2000bf25270 */
[----:B------:R-:W-:Y:S02]  /*6700*/  ISETP.NE.U32.AND P4, PT, R72, RZ, PT ;  /* 0x000000ff4800720c */ /* 0x000fe40003f85070 */
[----:B------:R-:W-:Y:S02]  /*6710*/  ISETP.NE.AND.EX P3, PT, R77, RZ, PT, P3 ;  /* 0x000000ff4d00720c */ /* 0x000fe40003f65330 */
[----:B------:R-:W-:Y:S02]  /*6720*/  PLOP3.LUT P1, PT, PT, PT, PT, 0x8, 0x80 ;  /* 0x000000000080781c */ /* 0x000fe40003f2e170 */
[----:B------:R-:W-:Y:S02]  /*6730*/  PLOP3.LUT P0, PT, PT, PT, UP1, 0x80, 0x8 ;  /* 0x000000000008781c */ /* 0x000fe40003f0f018 */
[----:B------:R-:W-:Y:S02]  /*6740*/  ISETP.NE.AND.EX P4, PT, R73, RZ, PT, P4 ;  /* 0x000000ff4900720c */ /* 0x000fe40003f85340 */
[----:B------:R-:W1:Y:S09]  /*6750*/  @UP1 LDCU.64 UR4, c[0x0][0x888] ;  /* 0x00011100ff0417ac */ /* 0x000e720008000a00 */
[----:B------:R-:W-:Y:S01]  /*6760*/  @P0 PLOP3.LUT P1, PT, P3, PT, PT, 0x80, 0x8 ;  /* 0x000000000008081c */ /* 0x000fe20001f2f070 */
[----:B-1----:R-:W-:Y:S04]  /*6770*/  @UP1 UISETP.NE.U32.AND UP0, UPT, UR4, URZ, UPT ;  /* 0x000000ff0400128c */ /* 0x002fe8000bf05070 */
[----:B------:R-:W-:Y:S04]  /*6780*/  @UP1 UISETP.NE.AND.EX UP0, UPT, UR5, URZ, UPT, UP0 ;  /* 0x000000ff0500128c */ /* 0x000fe8000bf05300 */
[----:B------:R-:W-:Y:S01]  /*6790*/  @UP1 USEL UR4, URZ, 0xffffffff, UP0 ;  /* 0xffffffffff041887 */ /* 0x000fe20008000000 */
[----:B------:R-:W-:Y:S11]  /*67a0*/  @!P3 BRA `(.L_x_115) ;  /* 0x000000000030b947 */ /* 0x000ff60003800000 */
[----:B------:R-:W-:Y:S01]  /*67b0*/  ISETP.NE.U32.AND P2, PT, R74, RZ, PT ;  /* 0x000000ff4a00720c */ /* 0x000fe20003f45070 */
[----:B------:R-:W1:Y:S01]  /*67c0*/  LDCU.64 UR6, c[0x0][0x358] ;  /* 0x00006b00ff0677ac */ /* 0x000e620008000a00 */
[----:B------:R-:W-:Y:S02]  /*67d0*/  IMAD.MOV.U32 R80, RZ, RZ, 0x1 ;  /* 0x00000001ff507424 */ /* 0x000fe400078e00ff */
[----:B------:R-:W-:Y:S11]  /*67e0*/  ISETP.NE.AND.EX P2, PT, R75, RZ, PT, P2 ;  /* 0x000000ff4b00720c */ /* 0x000ff60003f45320 */
[----:B------:R-:W-:Y:S02]  /*67f0*/  @!UPT UIADD3 URZ, UPT, UPT, URZ, URZ, URZ ;  /* 0x000000fffffff290 */ /* 0x000fe4000fffe0ff */
[----:B------:R-:W3:Y:S01]  /*6800*/  @P2 LDC.64 R2, c[0x0][0x888] ;  /* 0x00022200ff022b82 */ /* 0x000ee20000000a00 */
[----:B--2---:R-:W-:Y:S04]  /*6810*/  @P2 IMAD R0, R76, UR36, RZ ;  /* 0x000000244c002c24 */ /* 0x004fe8000f8e02ff */
[----:B---3--:R-:W-:Y:S04]  /*6820*/  @P2 IMAD.WIDE R2, R0, 0x4, R2 ;  /* 0x0000000400022825 */ /* 0x008fe800078e0202 */
[----:B------:R-:W-:Y:S01]  /*6830*/  HFMA2 R0, -RZ, RZ, 0, 5.9604644775390625e-08 ;  /* 0x00000001ff007431 */ /* 0x000fe200000001ff */
[----:B-1---5:R1:W5:Y:S04]  /*6840*/  @P2 LDG.E R39, desc[UR6][R2.64] ;  /* 0x0000000602272981 */ /* 0x022368000c1e1900 */
[----:B------:R-:W-:Y:S01]  /*6850*/  @!P2 PRMT R80, R0, 0x7610, R80 ;  /* 0x000076100050a816 */ /* 0x000fe20000000050 */
[----:B-1----:R-:W3:Y:S06]  /*6860*/  @!P2 LDC R39, c[0x0][0x880] ;  /* 0x00022000ff27ab82 */ /* 0x002eec0000000800 */
.L_x_115:
[----:B------:R-:W-:Y:S05]  /*6870*/  @!P4 BRA `(.L_x_116) ;  /* 0x000000000024c947 */ /* 0x000fea0003800000 */
[----:B------:R-:W-:Y:S01]  /*6880*/  ISETP.NE.U32.AND P2, PT, R70, RZ, PT ;  /* 0x000000ff4600720c */ /* 0x000fe20003f45070 */
[----:B------:R-:W1:Y:S03]  /*6890*/  LDCU.64 UR6, c[0x0][0x358] ;  /* 0x00006b00ff0677ac */ /* 0x000e660008000a00 */
[----:B------:R-:W-:Y:S11]  /*68a0*/  ISETP.NE.AND.EX P2, PT, R71, RZ, PT, P2 ;  /* 0x000000ff4700720c */ /* 0x000ff60003f45320 */
[----:B------:R-:W-:Y:S02]  /*68b0*/  @!UPT UIADD3 URZ, UPT, UPT, URZ, URZ, URZ ;  /* 0x000000fffffff290 */ /* 0x000fe4000fffe0ff */
[----:B------:R-:W4:Y:S01]  /*68c0*/  @P2 LDC.64 R2, c[0x0][0x8a8] ;  /* 0x00022a00ff022b82 */ /* 0x000f220000000a00 */
[----:B--2---:R-:W-:Y:S04]  /*68d0*/  @P2 IMAD R0, R72, UR36, RZ ;  /* 0x0000002448002c24 */ /* 0x004fe8000f8e02ff */
[----:B----4-:R-:W-:Y:S05]  /*68e0*/  @P2 IMAD.WIDE R2, R0, 0x4, R2 ;  /* 0x0000000400022825 */ /* 0x010fea00078e0202 */
[----:B-1---5:R1:W5:Y:S02]  /*68f0*/  @P2 LDG.E R38, desc[UR6][R2.64] ;  /* 0x0000000602262981 */ /* 0x022364000c1e1900 */
[----:B-1----:R-:W4:Y:S02]  /*6900*/  @!P2 LDC R38, c[0x0][0x8a0] ;  /* 0x00022800ff26ab82 */ /* 0x002f240000000800 */
.L_x_116:
[----:B---3-5:R-:W-:Y:S01]  /*6910*/  @P0 FSETP.NEU.AND P4, PT, R39, RZ, PT ;  /* 0x000000ff2700020b */ /* 0x028fe20003f8d000 */
[----:B--2---:R-:W-:Y:S01]  /*6920*/  IMAD.U32 R0, RZ, RZ, UR4 ;  /* 0x00000004ff007e24 */ /* 0x004fe2000f8e00ff */
[----:B------:R-:W-:Y:S01]  /*6930*/  @P0 LOP3.LUT P2, RZ, R80, 0xff, RZ, 0xc0, !PT ;  /* 0x000000ff50ff0812 */ /* 0x000fe2000784c0ff */
[----:B------:R-:W-:Y:S01]  /*6940*/  BSSY B1, `(.L_x_117) ;  /* 0x0000035000017945 */ /* 0x000fe20003800000 */
[----:B------:R-:W-:Y:S02]  /*6950*/  @P0 SEL R2, RZ, 0xffffffff, P4 ;  /* 0xffffffffff020807 */ /* 0x000fe40002000000 */
[----:B------:R-:W-:Y:S02]  /*6960*/  CS2R R18, SRZ ;  /* 0x0000000000127805 */ /* 0x000fe4000001ff00 */
[----:B------:R-:W-:Y:S02]  /*6970*/  LEA R82, R36, UR44, 0x3 ;  /* 0x0000002c24527c11 */ /* 0x000fe4000f8e18ff */
[----:B------:R-:W-:Y:S02]  /*6980*/  CS2R R16, SRZ ;  /* 0x0000000000107805 */ /* 0x000fe4000001ff00 */
[----:B------:R-:W-:Y:S02]  /*6990*/  @P1 SEL R2, R0, R2, !P2 ;  /* 0x0000000200021207 */ /* 0x000fe40005000000 */
[----:B------:R-:W-:Y:S02]  /*69a0*/  CS2R R26, SRZ ;  /* 0x00000000001a7805 */ /* 0x000fe4000001ff00 */
[----:B------:R-:W-:Y:S02]  /*69b0*/  SHF.L.U32 R4, R86, 0x1f, RZ ;  /* 0x0000001f56047819 */ /* 0x000fe400000006ff */
[----:B------:R-:W-:Y:S02]  /*69c0*/  CS2R R24, SRZ ;  /* 0x0000000000187805 */ /* 0x000fe4000001ff00 */
[----:B------:R-:W-:Y:S02]  /*69d0*/  @P0 LOP3.LUT R2, R2, 0x1, RZ, 0xc0, !PT ;  /* 0x0000000102020812 */ /* 0x000fe400078ec0ff */
[----:B------:R-:W-:Y:S02]  /*69e0*/  PLOP3.LUT P5, PT, PT, PT, PT, 0x8, 0x80 ;  /* 0x000000000080781c */ /* 0x000fe40003fae170 */
[----:B------:R-:W-:Y:S01]  /*69f0*/  ISETP.NE.U32.OR P1, PT, R2, 0x1, !P0 ;  /* 0x000000010200780c */ /* 0x000fe20004725470 */
[----:B------:R-:W-:Y:S11]  /*6a00*/  IMAD R2, R36, 0x20, R37 ;  /* 0x0000002024027824 */ /* 0x000ff600078e0225 */
[----:B------:R-:W-:Y:S01]  /*6a10*/  @!UPT UIADD3 URZ, UPT, UPT, URZ, URZ, URZ ;  /* 0x000000fffffff290 */ /* 0x000fe2000fffe0ff */
[----:B------:R-:W-:Y:S04]  /*6a20*/  @P1 SHF.L.U32 R0, R84, 0x1f, RZ ;  /* 0x0000001f54001819 */ /* 0x000fe800000006ff */
[----:B------:R-:W1:Y:S01]  /*6a30*/  @P1 SYNCS.PHASECHK.TRANS64.TRYWAIT P0, [UR44+0x120], R0 ;  /* 0x00012000ff0015a7 */ /* 0x000e62000800112c */
[----:B------:R2:W3:Y:S01]  /*6a40*/  SYNCS.PHASECHK.TRANS64.TRYWAIT P4, [R82+URZ+0x160], R4 ;  /* 0x00016004520075a7 */ /* 0x0004e200080811ff */
[----:B-1----:R-:W-:Y:S01]  /*6a50*/  @P1 PLOP3.LUT P5, PT, P0, PT, PT, 0x8, 0x80 ;  /* 0x000000000080181c */ /* 0x002fe200007ae170 */
[----:B------:R-:W-:Y:S01]  /*6a60*/  @!UPT UIADD3 URZ, UPT, UPT, URZ, URZ, URZ ;  /* 0x000000fffffff290 */ /* 0x000fe2000fffe0ff */
[----:B--23--:R-:W-:Y:S11]  /*6a70*/  @!P1 BRA `(.L_x_118) ;  /* 0x0000000000849947 */ /* 0x00cff60003800000 */
[----:B------:R-:W-:Y:S01]  /*6a80*/  ISETP.NE.U32.AND P0, PT, RZ, UR56, PT ;  /* 0x00000038ff007c0c */ /* 0x000fe2000bf05070 */
[----:B------:R-:W-:Y:S01]  /*6a90*/  BSSY B0, `(.L_x_119) ;  /* 0x0000012000007945 */ /* 0x000fe20003800000 */
[----:B------:R-:W-:Y:S02]  /*6aa0*/  FSETP.NEU.AND P2, PT, R39, RZ, PT ;  /* 0x000000ff2700720b */ /* 0x000fe40003f4d000 */
[----:B------:R-:W-:Y:S02]  /*6ab0*/  CS2R R26, SRZ ;  /* 0x00000000001a7805 */ /* 0x000fe4000001ff00 */
[----:B------:R-:W-:Y:S02]  /*6ac0*/  ISETP.NE.AND.EX P0, PT, RZ, UR57, PT, P0 ;  /* 0x00000039ff007c0c */ /* 0x000fe4000bf05300 */
[----:B------:R-:W-:Y:S02]  /*6ad0*/  CS2R R24, SRZ ;  /* 0x0000000000187805 */ /* 0x000fe4000001ff00 */
[----:B------:R-:W-:Y:S02]  /*6ae0*/  LOP3.LUT P1, RZ, R80, 0xff, RZ, 0xc0, !PT ;  /* 0x000000ff50ff7812 */ /* 0x000fe4000782c0ff */
[----:B------:R-:W-:Y:S02]  /*6af0*/  CS2R R18, SRZ ;  /* 0x0000000000127805 */ /* 0x000fe4000001ff00 */
[----:B------:R-:W-:Y:S02]  /*6b00*/  SEL R0, RZ, 0xffffffff, P2 ;  /* 0xffffffffff007807 */ /* 0x000fe40001000000 */
[----:B------:R-:W-:Y:S02]  /*6b10*/  CS2R R16, SRZ ;  /* 0x0000000000107805 */ /* 0x000fe4000001ff00 */
[----:B------:R-:W-:Y:S04]  /*6b20*/  SEL R3, RZ, 0xffffffff, P0 ;  /* 0xffffffffff037807 */ /* 0x000fe80000000000 */
[----:B------:R-:W-:Y:S04]  /*6b30*/  @P3 SEL R0, R3, R0, !P1 ;  /* 0x0000000003003207 */ /* 0x000fe80004800000 */
[----:B------:R-:W-:Y:S04]  /*6b40*/  LOP3.LUT R0, R0, 0x1, RZ, 0xc0, !PT ;  /* 0x0000000100007812 */ /* 0x000fe800078ec0ff */
[----:B------:R-:W-:Y:S01]  /*6b50*/  ISETP.NE.U32.AND P0, PT, R0, 0x1, PT ;  /* 0x000000010000780c */ /* 0x000fe20003f05070 */
[----:B------:R-:W-:Y:S01]  /*6b60*/  @!UPT UIADD3 URZ, UPT, UPT, URZ, URZ, URZ ;  /* 0x000000fffffff290 */ /* 0x000fe2000fffe0ff */
[----:B------:R-:W-:Y:S11]  /*6b70*/  @!P5 BRA `(.L_x_120) ;  /* 0x00000000000cd947 */ /* 0x000ff60003800000 */
[----:B------:R-:W-:Y:S04]  /*6b80*/  SHF.L.U32 R3, R84, 0x1f, RZ ;  /* 0x0000001f54037819 */ /* 0x000fe800000006ff */
[----:B------:R-:W1:Y:S02]  /*6b90*/  SYNCS.PHASECHK.TRANS64.TRYWAIT P1, [UR44+0x120], R3 ;  /* 0x00012003ff0075a7 */ /* 0x000e64000802112c */
[----:B-1----:R-:W-:Y:S05]  /*6ba0*/  @!P1 BRA `(.L_x_121) ;  /* 0x0000001800f09947 */ /* 0x002fea0003800000 */
.L_x_120:
[----:B------:R-:W-:Y:S05]  /*6bb0*/  BSYNC B0 ;  /* 0x0000000000007941 */ /* 0x000fea0003800000 */
.L_x_119:
[----:B------:R-:W2:Y:S01]  /*6bc0*/  S2UR UR5, SR_CgaCtaId ;  /* 0x00000000000579c3 */ /* 0x000ea20000008800 */
[----:B------:R3:W1:Y:S01]  /*6bd0*/  @P0 LDS.128 R24, [R79+UR44+0x200] ;  /* 0x0002002c4f180984 */ /* 0x0006620008000c00 */
[----:B------:R-:W-:Y:S01]  /*6be0*/  UIADD3 UR4, UPT, UPT, UR44, 0x128, URZ ;  /* 0x000001282c047890 */ /* 0x000fe2000fffe0ff */
[----:B------:R-:W-:Y:S02]  /*6bf0*/  LOP3.LUT R84, R84, 0x1, RZ, 0x3c, !PT ;  /* 0x0000000154547812 */ /* 0x000fe400078e3cff */
[----:B------:R3:W1:Y:S01]  /*6c00*/  @P0 LDS.128 R16, [R78+0x10] ;  /* 0x000010004e100984 */ /* 0x0006620000000c00 */
[----:B------:R-:W-:Y:S01]  /*6c10*/  @!PT LDS RZ, [RZ] ;  /* 0x00000000fffff984 */ /* 0x000fe20000000800 */
[----:B------:R-:W-:Y:S01]  /*6c20*/  @!PT LDS RZ, [RZ] ;  /* 0x00000000fffff984 */ /* 0x000fe20000000800 */
[----:B------:R-:W-:Y:S01]  /*6c30*/  @!PT LDS RZ, [RZ] ;  /* 0x00000000fffff984 */ /* 0x000fe20000000800 */
[----:B------:R-:W-:Y:S01]  /*6c40*/  @!PT LDS RZ, [RZ] ;  /* 0x00000000fffff984 */ /* 0x000fe20000000800 */
[----:B------:R5:W-:Y:S06]  /*6c50*/  MEMBAR.ALL.CTA ;  /* 0x0000000000007992 */ /* 0x000bec0000008000 */
[----:B-----5:R-:W5:Y:S01]  /*6c60*/  FENCE.VIEW.ASYNC.S ;  /* 0x00000000000073c6 */ /* 0x020f620000000000 */
[----:B--2---:R-:W-:Y:S09]  /*6c70*/  UPRMT UR4, UR5, 0x654, UR4 ;  /* 0x0000065405047896 */ /* 0x004ff20008000004 */
[----:B---3-5:R-:W-:Y:S03]  /*6c80*/  SYNCS.ARRIVE.TRANS64.RED.A1T0 RZ, [UR4], RZ ;  /* 0x000000ffffff79a7 */ /* 0x028fe60008100404 */
.L_x_118:
[----:B------:R-:W-:Y:S05]  /*6c90*/  BSYNC B1 ;  /* 0x0000000000017941 */ /* 0x000fea0003800000 */
.L_x_117:
[----:B-1----:R-:W-:Y:S04]  /*6ca0*/  SHF.R.U32.HI R0, RZ, 0x15, R2 ;  /* 0x00000015ff007819 */ /* 0x002fe80000011602 */
[----:B------:R-:W-:Y:S01]  /*6cb0*/  LOP3.LUT P0, RZ, R0, 0x3, R81, 0x48, !PT ;  /* 0x0000000300ff7812 */ /* 0x000fe20007804851 */
[----:B------:R-:W-:Y:S01]  /*6cc0*/  @!UPT UIADD3 URZ, UPT, UPT, URZ, URZ, URZ ;  /* 0x000000fffffff290 */ /* 0x000fe2000fffe0ff */
[----:B------:R-:W-:Y:S11]  /*6cd0*/  @P4 BRA `(.L_x_122) ;  /* 0x0000000000084947 */ /* 0x000ff60003800000 */
[----:B------:R-:W1:Y:S02]  /*6ce0*/  SYNCS.PHASECHK.TRANS64.TRYWAIT P1, [R82+URZ+0x160], R4 ;  /* 0x00016004520075a7 */ /* 0x000e6400080211ff */
[----:B-1----:R-:W-:Y:S05]  /*6cf0*/  @!P1 BRA `(.L_x_123) ;  /* 0x0000001800b49947 */ /* 0x002fea0003800000 */
.L_x_122:
[----:B------:R-:W-:Y:S05]  /*6d00*/  @!P0 BRA `(.L_x_124) ;  /* 0x0000000000408947 */ /* 0x000fea0003800000 */
[----:B------:R-:W2:Y:S01]  /*6d10*/  LDCU.64 UR8, c[0x4][0x70] ;  /* 0x01000e00ff0877ac */ /* 0x000ea20008000a00 */
[----:B------:R-:W-:Y:S01]  /*6d20*/  MOV R15, 0x0 ;  /* 0x00000000000f7802 */ /* 0x000fe20000000f00 */
[----:B------:R-:W-:Y:S02]  /*6d30*/  HFMA2 R12, -RZ, RZ, 0, 5.9604644775390625e-08 ;  /* 0x00000001ff0c7431 */ /* 0x000fe400000001ff */
[----:B------:R-:W-:Y:S02]  /*6d40*/  IMAD.MOV.U32 R8, RZ, RZ, 0x192 ;  /* 0x00000192ff087424 */ /* 0x000fe400078e00ff */
[----:B------:R-:W-:Y:S01]  /*6d50*/  IMAD.MOV.U32 R13, RZ, RZ, RZ ;  /* 0x000000ffff0d7224 */ /* 0x000fe200078e00ff */
[----:B------:R-:W3:Y:S01]  /*6d60*/  LDCU.64 UR6, c[0x4][0x78] ;  /* 0x01000f00ff0677ac */ /* 0x000ee20008000a00 */
[----:B------:R-:W4:Y:S01]  /*6d70*/  LDC.64 R14, c[0x4][R15] ;  /* 0x010000000f0e7b82 */ /* 0x000f220000000a00 */
[----:B------:R-:W5:Y:S01]  /*6d80*/  LDCU.64 UR4, c[0x4][0x10] ;  /* 0x01000200ff0477ac */ /* 0x000f620008000a00 */
[----:B--2---:R-:W-:Y:S01]  /*6d90*/  MOV R5, UR9 ;  /* 0x0000000900057c02 */ /* 0x004fe20008000f00 */
[----:B-1----:R-:W-:Y:S01]  /*6da0*/  IMAD.U32 R4, RZ, RZ, UR8 ;  /* 0x00000008ff047e24 */ /* 0x002fe2000f8e00ff */
[----:B---3--:R-:W-:Y:S01]  /*6db0*/  MOV R7, UR7 ;  /* 0x0000000700077c02 */ /* 0x008fe20008000f00 */
[----:B------:R-:W-:Y:S01]  /*6dc0*/  IMAD.U32 R6, RZ, RZ, UR6 ;  /* 0x00000006ff067e24 */ /* 0x000fe2000f8e00ff */
[----:B-----5:R-:W-:Y:S01]  /*6dd0*/  MOV R11, UR5 ;  /* 0x00000005000b7c02 */ /* 0x020fe20008000f00 */
[----:B------:R-:W-:Y:S02]  /*6de0*/  IMAD.U32 R10, RZ, RZ, UR4 ;  /* 0x00000004ff0a7e24 */ /* 0x000fe4000f8e00ff */
[----:B------:R-:W-:Y:S07]  /*6df0*/  LEPC R20, `(.L_x_124) ;  /* 0x000000001014794e */ /* 0x000fee0000000000 */
[----:B----4-:R-:W-:Y:S05]  /*6e00*/  CALL.ABS.NOINC R14 ;  /* 0x000000000e007343 */ /* 0x010fea0003c00000 */
.L_x_124:
[----:B------:R-:W-:Y:S01]  /*6e10*/  LOP3.LUT P0, RZ, R69, 0x60, RZ, 0xc0, !PT ;  /* 0x0000006045ff7812 */ /* 0x000fe2000780c0ff */
[----:B------:R-:W-:Y:S05]  /*6e20*/  WARPSYNC.ALL ;  /* 0x0000000000007948 */ /* 0x000fea0003800000 */
[----:B------:R-:W-:Y:S01]  /*6e30*/  R2UR UR4, R2 ;  /* 0x00000000020472ca */ /* 0x000fe200000e0000 */
[----:B------:R-:W-:Y:S01]  /*6e40*/  BSSY.RECONVERGENT B0, `(.L_x_125) ;  /* 0x000009d000007945 */ /* 0x000fe20003800200 */
[-C--:B------:R-:W-:Y:S02]  /*6e50*/  F2FP.F16.E4M3.UNPACK_B R2, R24.reuse ;  /* 0x00000018ff02723e */ /* 0x080fe400020006ff */
[-C--:B-1----:R-:W-:Y:S02]  /*6e60*/  F2FP.F16.E4M3.UNPACK_B R4, R25.reuse ;  /* 0x00000019ff04723e */ /* 0x082fe400020006ff */
[----:B------:R-:W-:Y:S01]  /*6e70*/  F2FP.F16.E4M3.UNPACK_B R24, R24.H1 ;  /* 0x00000018ff18723e */ /* 0x000fe200030006ff */
[----:B------:R-:W-:Y:S01]  /*6e80*/  HADD2.F32 R0, -RZ, R2.H0_H0 ;  /* 0x20000002ff007230 */ /* 0x000fe20000004100 */
[----:B------:R-:W-:Y:S01]  /*6e90*/  F2FP.F16.E4M3.UNPACK_B R25, R25.H1 ;  /* 0x00000019ff19723e */ /* 0x000fe200030006ff */
[----:B------:R-:W-:Y:S01]  /*6ea0*/  HADD2.F32 R41, -RZ, R4.H0_H0 ;  /* 0x20000004ff297230 */ /* 0x000fe20000004100 */
[-C--:B------:R-:W-:Y:S01]  /*6eb0*/  F2FP.F16.E4M3.UNPACK_B R46, R26.reuse ;  /* 0x0000001aff2e723e */ /* 0x080fe200020006ff */
[--C-:B------:R-:W-:Y:S01]  /*6ec0*/  HADD2.F32 R3, -RZ, R24.reuse.H0_H0 ;  /* 0x20000018ff037230 */ /* 0x100fe20000004100 */
[----:B------:R-:W-:Y:S01]  /*6ed0*/  F2FP.F16.E4M3.UNPACK_B R48, R26.H1 ;  /* 0x0000001aff30723e */ /* 0x000fe200030006ff */
[----:B------:R-:W-:Y:S01]  /*6ee0*/  HADD2.F32 R40, -RZ, R24.H1_H1 ;  /* 0x30000018ff287230 */ /* 0x000fe20000004100 */
[-C--:B------:R-:W-:Y:S01]  /*6ef0*/  F2FP.F16.E4M3.UNPACK_B R50, R27.reuse ;  /* 0x0000001bff32723e */ /* 0x080fe200020006ff */
[----:B------:R-:W-:Y:S01]  /*6f00*/  HADD2.F32 R42, -RZ, R4.H1_H1 ;  /* 0x30000004ff2a7230 */ /* 0x000fe20000004100 */
[----:B------:R-:W-:Y:S01]  /*6f10*/  F2FP.F16.E4M3.UNPACK_B R52, R27.H1 ;  /* 0x0000001bff34723e */ /* 0x000fe200030006ff */
[--C-:B------:R-:W-:Y:S01]  /*6f20*/  HADD2.F32 R43, -RZ, R25.reuse.H0_H0 ;  /* 0x20000019ff2b7230 */ /* 0x100fe20000004100 */
[-C--:B------:R-:W-:Y:S01]  /*6f30*/  F2FP.F16.E4M3.UNPACK_B R54, R16.reuse ;  /* 0x00000010ff36723e */ /* 0x080fe200020006ff */
[----:B------:R-:W-:Y:S01]  /*6f40*/  HADD2.F32 R44, -RZ, R25.H1_H1 ;  /* 0x30000019ff2c7230 */ /* 0x000fe20000004100 */
[----:B------:R-:W-:Y:S01]  /*6f50*/  F2FP.F16.E4M3.UNPACK_B R56, R16.H1 ;  /* 0x00000010ff38723e */ /* 0x000fe200030006ff */
[----:B------:R-:W-:Y:S01]  /*6f60*/  HADD2.F32 R2, -RZ, R2.H1_H1 ;  /* 0x30000002ff027230 */ /* 0x000fe20000004100 */
[-C--:B------:R-:W-:Y:S01]  /*6f70*/  F2FP.F16.E4M3.UNPACK_B R58, R17.reuse ;  /* 0x00000011ff3a723e */ /* 0x080fe200020006ff */
[--C-:B------:R-:W-:Y:S01]  /*6f80*/  HADD2.F32 R45, -RZ, R46.reuse.H0_H0 ;  /* 0x2000002eff2d7230 */ /* 0x100fe20000004100 */
        /* <DEDUP_REMOVED lines=10> */
[----:B------:R-:W1:Y:S01]  /*7030*/  LDTM.x32 R4, tmem[UR4] ;  /* 0x00000004000479ee */ /* 0x000e6200082c0000 */
[----:B------:R-:W-:Y:S01]  /*7040*/  NOP ;  /* 0x0000000000007918 */ /* 0x000fe20000000000 */
[----:B------:R-:W-:Y:S01]  /*7050*/  IADD3 R82, PT, PT, R82, 0x180, RZ ;  /* 0x0000018052527810 */ /* 0x000fe20007ffe0ff */
[--C-:B------:R-:W-:Y:S01]  /*7060*/  HADD2.F32 R53, -RZ, R54.reuse.H0_H0 ;  /* 0x20000036ff357230 */ /* 0x100fe20000004100 */
[----:B------:R-:W-:Y:S01]  /*7070*/  IADD3 R36, PT, PT, R36, 0x1, RZ ;  /* 0x0000000124247810 */ /* 0x000fe20007ffe0ff */
[----:B------:R-:W-:Y:S01]  /*7080*/  HADD2.F32 R54, -RZ, R54.H1_H1 ;  /* 0x30000036ff367230 */ /* 0x000fe20000004100 */
[----:B------:R-:W-:Y:S01]  /*7090*/  LOP3.LUT R82, R82, 0xfefffff8, RZ, 0xc0, !PT ;  /* 0xfefffff852527812 */ /* 0x000fe200078ec0ff */
[--C-:B------:R-:W-:Y:S02]  /*70a0*/  HADD2.F32 R57, -RZ, R58.reuse.H0_H0 ;  /* 0x2000003aff397230 */ /* 0x100fe40000004100 */
[----:B------:R-:W-:Y:S01]  /*70b0*/  HADD2.F32 R58, -RZ, R58.H1_H1 ;  /* 0x3000003aff3a7230 */ /* 0x000fe20000004100 */
[----:B-1----:R1:W-:Y:S01]  /*70c0*/  SYNCS.ARRIVE.TRANS64.RED.A1T0 RZ, [R82+URZ], RZ ;  /* 0x000000ff52ff79a7 */ /* 0x0023e200081004ff */
[--C-:B------:R-:W-:Y:S02]  /*70d0*/  HADD2.F32 R61, -RZ, R62.reuse.H0_H0 ;  /* 0x2000003eff3d7230 */ /* 0x100fe40000004100 */
[----:B------:R-:W-:Y:S02]  /*70e0*/  HADD2.F32 R62, -RZ, R62.H1_H1 ;  /* 0x3000003eff3e7230 */ /* 0x000fe40000004100 */
[--C-:B------:R-:W-:Y:S02]  /*70f0*/  HADD2.F32 R65, -RZ, R66.reuse.H0_H0 ;  /* 0x20000042ff417230 */ /* 0x100fe40000004100 */
[----:B------:R-:W-:Y:S02]  /*7100*/  HADD2.F32 R66, -RZ, R66.H1_H1 ;  /* 0x30000042ff427230 */ /* 0x000fe40000004100 */
[--C-:B------:R-:W-:Y:S02]  /*7110*/  HADD2.F32 R51, -RZ, R52.reuse.H0_H0 ;  /* 0x20000034ff337230 */ /* 0x100fe40000004100 */
[----:B------:R-:W-:Y:S02]  /*7120*/  HADD2.F32 R52, -RZ, R52.H1_H1 ;  /* 0x30000034ff347230 */ /* 0x000fe40000004100 */
[--C-:B------:R-:W-:Y:S02]  /*7130*/  HADD2.F32 R55, -RZ, R56.reuse.H0_H0 ;  /* 0x20000038ff377230 */ /* 0x100fe40000004100 */
[C---:B----4-:R-:W-:Y:S01]  /*7140*/  FMUL R4, R38.reuse, R4 ;  /* 0x0000000426047220 */ /* 0x050fe20000400000 */
[C---:B------:R-:W-:Y:S01]  /*7150*/  FMUL R5, R38.reuse, R5 ;  /* 0x0000000526057220 */ /* 0x040fe20000400000 */
[C---:B------:R-:W-:Y:S01]  /*7160*/  FMUL R8, R38.reuse, R8 ;  /* 0x0000000826087220 */ /* 0x040fe20000400000 */
[C---:B------:R-:W-:Y:S01]  /*7170*/  FMUL R9, R38.reuse, R9 ;  /* 0x0000000926097220 */ /* 0x040fe20000400000 */
[C---:B------:R-:W-:Y:S01]  /*7180*/  FFMA R4, R39.reuse, R0, R4 ;  /* 0x0000000027047223 */ /* 0x040fe20000000004 */
[C---:B------:R-:W-:Y:S01]  /*7190*/  FFMA R5, R39.reuse, R2, R5 ;  /* 0x0000000227057223 */ /* 0x040fe20000000005 */
[C---:B------:R-:W-:Y:S01]  /*71a0*/  FMUL R12, R38.reuse, R12 ;  /* 0x0000000c260c7220 */ /* 0x040fe20000400000 */
        /* <DEDUP_REMOVED lines=15> */
[C---:B------:R-:W-:Y:S01]  /*72a0*/  FFMA R6, R39.reuse, R3, R6 ;  /* 0x0000000327067223 */ /* 0x040fe20000000006 */
[C---:B------:R-:W-:Y:S01]  /*72b0*/  FFMA R7, R39.reuse, R40, R7 ;  /* 0x0000002827077223 */ /* 0x040fe20000000007 */
[C---:B------:R-:W-:Y:S01]  /*72c0*/  FFMA R8, R39.reuse, R41, R8 ;  /* 0x0000002927087223 */ /* 0x040fe20000000008 */
[C---:B------:R-:W-:Y:S01]  /*72d0*/  FFMA R9, R39.reuse, R42, R9 ;  /* 0x0000002a27097223 */ /* 0x040fe20000000009 */
[C---:B------:R-:W-:Y:S01]  /*72e0*/  FFMA R10, R39.reuse, R43, R10 ;  /* 0x0000002b270a7223 */ /* 0x040fe2000000000a */
[C---:B------:R-:W-:Y:S01]  /*72f0*/  FFMA R11, R39.reuse, R44, R11 ;  /* 0x0000002c270b7223 */ /* 0x040fe2000000000b */
[C---:B------:R-:W-:Y:S01]  /*7300*/  FFMA R12, R39.reuse, R45, R12 ;  /* 0x0000002d270c7223 */ /* 0x040fe2000000000c */
[----:B------:R-:W-:Y:S01]  /*7310*/  FFMA R13, R39, R46, R13 ;  /* 0x0000002e270d7223 */ /* 0x000fe2000000000d */
[----:B------:R-:W-:Y:S01]  /*7320*/  F2FP.SATFINITE.E4M3.F32.PACK_AB_MERGE_C R6, R7, R6, RZ ;  /* 0x000000060706723e */ /* 0x000fe200048070ff */
[C---:B------:R-:W-:Y:S01]  /*7330*/  FMUL R14, R38.reuse, R14 ;  /* 0x0000000e260e7220 */ /* 0x040fe20000400000 */
[----:B------:R-:W-:Y:S01]  /*7340*/  F2FP.SATFINITE.E4M3.F32.PACK_AB_MERGE_C R10, R11, R10, RZ ;  /* 0x0000000a0b0a723e */ /* 0x000fe200048070ff */
[C---:B------:R-:W-:Y:S01]  /*7350*/  FMUL R15, R38.reuse, R15 ;  /* 0x0000000f260f7220 */ /* 0x040fe20000400000 */
[----:B------:R-:W-:Y:S01]  /*7360*/  F2FP.SATFINITE.E4M3.F32.PACK_AB_MERGE_C R4, R5, R4, R6 ;  /* 0x000000040504723e */ /* 0x000fe20004807006 */
[----:B------:R-:W-:Y:S01]  /*7370*/  FFMA R14, R39, R47, R14 ;  /* 0x0000002f270e7223 */ /* 0x000fe2000000000e */
[----:B------:R-:W-:Y:S01]  /*7380*/  F2FP.SATFINITE.E4M3.F32.PACK_AB_MERGE_C R5, R9, R8, R10 ;  /* 0x000000080905723e */ /* 0x000fe2000480700a */
[C---:B------:R-:W-:Y:S01]  /*7390*/  FFMA R15, R39.reuse, R48, R15 ;  /* 0x00000030270f7223 */ /* 0x040fe2000000000f */
[C---:B------:R-:W-:Y:S01]  /*73a0*/  FFMA R16, R39.reuse, R49, R16 ;  /* 0x0000003127107223 */ /* 0x040fe20000000010 */
[C---:B------:R-:W-:Y:S01]  /*73b0*/  FFMA R17, R39.reuse, R50, R17 ;  /* 0x0000003227117223 */ /* 0x040fe20000000011 */
[C---:B------:R-:W-:Y:S01]  /*73c0*/  FMUL R18, R38.reuse, R18 ;  /* 0x0000001226127220 */ /* 0x040fe20000400000 */
[C---:B------:R-:W-:Y:S01]  /*73d0*/  FMUL R19, R38.reuse, R19 ;  /* 0x0000001326137220 */ /* 0x040fe20000400000 */
[----:B------:R-:W-:Y:S02]  /*73e0*/  HADD2.F32 R56, -RZ, R56.H1_H1 ;  /* 0x30000038ff387230 */ /* 0x000fe40000004100 */
[C---:B------:R-:W-:Y:S01]  /*73f0*/  FMUL R22, R38.reuse, R22 ;  /* 0x0000001626167220 */ /* 0x040fe20000400000 */
[C---:B------:R-:W-:Y:S01]  /*7400*/  FFMA R18, R39.reuse, R51, R18 ;  /* 0x0000003327127223 */ /* 0x040fe20000000012 */
[C---:B------:R-:W-:Y:S01]  /*7410*/  FFMA R19, R39.reuse, R52, R19 ;  /* 0x0000003427137223 */ /* 0x040fe20000000013 */
[C---:B------:R-:W-:Y:S01]  /*7420*/  FMUL R23, R38.reuse, R23 ;  /* 0x0000001726177220 */ /* 0x040fe20000400000 */
[C---:B------:R-:W-:Y:S01]  /*7430*/  FFMA R20, R39.reuse, R53, R20 ;  /* 0x0000003527147223 */ /* 0x040fe20000000014 */
[C---:B------:R-:W-:Y:S01]  /*7440*/  FFMA R21, R39.reuse, R54, R21 ;  /* 0x0000003627157223 */ /* 0x040fe20000000015 */
[--C-:B------:R-:W-:Y:S02]  /*7450*/  HADD2.F32 R59, -RZ, R60.reuse.H0_H0 ;  /* 0x2000003cff3b7230 */ /* 0x100fe40000004100 */
[C---:B------:R-:W-:Y:S01]  /*7460*/  FFMA R22, R39.reuse, R55, R22 ;  /* 0x0000003727167223 */ /* 0x040fe20000000016 */
[----:B------:R-:W-:Y:S02]  /*7470*/  HADD2.F32 R60, -RZ, R60.H1_H1 ;  /* 0x3000003cff3c7230 */ /* 0x000fe40000004100 */
[C---:B------:R-:W-:Y:S01]  /*7480*/  FMUL R3, R38.reuse, R26 ;  /* 0x0000001a26037220 */ /* 0x040fe20000400000 */
        /* <DEDUP_REMOVED lines=16> */
[----:B------:R-:W-:Y:S01]  /*7590*/  FFMA R31, R39, R64, R31 ;  /* 0x00000040271f7223 */ /* 0x000fe2000000001f */
[----:B------:R-:W-:Y:S01]  /*75a0*/  FMUL R35, R38, R35 ;  /* 0x0000002326237220 */ /* 0x000fe20000400000 */
[----:B------:R-:W-:Y:S01]  /*75b0*/  F2FP.SATFINITE.E4M3.F32.PACK_AB_MERGE_C R14, R15, R14, RZ ;  /* 0x0000000e0f0e723e */ /* 0x000fe200048070ff */
[----:B------:R-:W-:Y:S01]  /*75c0*/  FFMA R28, R39, R65, R28 ;  /* 0x00000041271c7223 */ /* 0x000fe2000000001c */
[----:B------:R-:W-:Y:S01]  /*75d0*/  F2FP.SATFINITE.E4M3.F32.PACK_AB_MERGE_C R7, R19, R18, RZ ;  /* 0x000000121307723e */ /* 0x000fe200048070ff */
[C---:B------:R-:W-:Y:S01]  /*75e0*/  FFMA R29, R39.reuse, R66, R29 ;  /* 0x00000042271d7223 */ /* 0x040fe2000000001d */
[----:B------:R-:W-:Y:S01]  /*75f0*/  FFMA R30, R39, R67, R30 ;  /* 0x00000043271e7223 */ /* 0x000fe2000000001e */
[----:B------:R-:W-:Y:S01]  /*7600*/  F2FP.SATFINITE.E4M3.F32.PACK_AB_MERGE_C R22, R23, R22, RZ ;  /* 0x000000161716723e */ /* 0x000fe200048070ff */
[----:B------:R-:W-:Y:S01]  /*7610*/  FFMA R35, R39, R68, R35 ;  /* 0x0000004427237223 */ /* 0x000fe20000000023 */
[----:B------:R-:W-:Y:S02]  /*7620*/  F2FP.SATFINITE.E4M3.F32.PACK_AB_MERGE_C R6, R13, R12, R14 ;  /* 0x0000000c0d06723e */ /* 0x000fe4000480700e */
[----:B------:R-:W-:Y:S02]  /*7630*/  F2FP.SATFINITE.E4M3.F32.PACK_AB_MERGE_C R7, R17, R16, R7 ;  /* 0x000000101107723e */ /* 0x000fe40004807007 */
[----:B------:R-:W-:Y:S02]  /*7640*/  F2FP.SATFINITE.E4M3.F32.PACK_AB_MERGE_C R20, R21, R20, R22 ;  /* 0x000000141514723e */ /* 0x000fe40004807016 */
[----:B------:R-:W-:Y:S01]  /*7650*/  F2FP.SATFINITE.E4M3.F32.PACK_AB_MERGE_C R3, R27, R3, RZ ;  /* 0x000000031b03723e */ /* 0x000fe200048070ff */
[----:B------:R1:W-:Y:S01]  /*7660*/  STS.128 [R79+UR44+0x1200], R4 ;  /* 0x001200044f007988 */ /* 0x0003e20008000c2c */
[----:B------:R-:W-:Y:S02]  /*7670*/  F2FP.SATFINITE.E4M3.F32.PACK_AB_MERGE_C R22, R31, R26, RZ ;  /* 0x0000001a1f16723e */ /* 0x000fe400048070ff */
[----:B------:R-:W-:Y:S02]  /*7680*/  F2FP.SATFINITE.E4M3.F32.PACK_AB_MERGE_C R23, R35, R30, RZ ;  /* 0x0000001e2317723e */ /* 0x000fe400048070ff */
[----:B------:R-:W-:Y:S02]  /*7690*/  F2FP.SATFINITE.E4M3.F32.PACK_AB_MERGE_C R21, R2, R0, R3 ;  /* 0x000000000215723e */ /* 0x000fe40004807003 */
[----:B------:R-:W-:Y:S02]  /*76a0*/  F2FP.SATFINITE.E4M3.F32.PACK_AB_MERGE_C R22, R25, R24, R22 ;  /* 0x000000181916723e */ /* 0x000fe40004807016 */
[----:B------:R-:W-:Y:S05]  /*76b0*/  F2FP.SATFINITE.E4M3.F32.PACK_AB_MERGE_C R23, R29, R28, R23 ;  /* 0x0000001c1d17723e */ /* 0x000fea0004807017 */
[----:B------:R1:W-:Y:S01]  /*76c0*/  STS.128 [R78+0x1010], R20 ;  /* 0x001010144e007388 */ /* 0x0003e20000000c00 */
[----:B------:R-:W-:Y:S01]  /*76d0*/  @!PT LDS RZ, [RZ] ;  /* 0x00000000fffff984 */ /* 0x000fe20000000800 */
[----:B------:R-:W-:Y:S01]  /*76e0*/  @!PT LDS RZ, [RZ] ;  /* 0x00000000fffff984 */ /* 0x000fe20000000800 */
[----:B------:R-:W-:Y:S01]  /*76f0*/  @!PT LDS RZ, [RZ] ;  /* 0x00000000fffff984 */ /* 0x000fe20000000800 */
[----:B------:R-:W-:Y:S01]  /*7700*/  @!PT LDS RZ, [RZ] ;  /* 0x00000000fffff984 */ /* 0x000fe20000000800 */
[----:B------:R2:W-:Y:S07]  /*7710*/  MEMBAR.ALL.CTA ;  /* 0x0000000000007992 */ /* 0x0005ee0000008000 */
[----:B--2---:R-:W2:Y:S02]  /*7720*/  FENCE.VIEW.ASYNC.S ;  /* 0x00000000000073c6 */ /* 0x004ea40000000000 */
[----:B--2---:R-:W-:Y:S06]  /*7730*/  BAR.SYNC.DEFER_BLOCKING 0x1, 0x80 ;  /* 0x0042000000007b1d */ /* 0x004fec0000010000 */
[----:B------:R-:W-:Y:S05]  /*7740*/  @P0 BRA `(.L_x_126) ;  /* 0x0000000000300947 */ /* 0x000fea0003800000 */
[----:B------:R-:W-:Y:S02]  /*7750*/  UIADD3 UR4, UPT, UPT, UR44, 0x1200, URZ ;  /* 0x000012002c047890 */ /* 0x000fe4000fffe0ff */
[----:B------:R-:W-:Y:S02]  /*7760*/  USHF.L.U32 UR9, UR46, 0x6, URZ ;  /* 0x000000062e097899 */ /* 0x000fe400080006ff */
[----:B------:R-:W-:Y:S02]  /*7770*/  USHF.L.U32 UR10, UR45, 0x6, URZ ;  /* 0x000000062d0a7899 */ /* 0x000fe400080006ff */
[----:B------:R-:W-:Y:S01]  /*7780*/  MOV R87, UR4 ;  /* 0x0000000400577c02 */ /* 0x000fe20008000f00 */
[----:B------:R-:W-:Y:S01]  /*7790*/  UIADD3 UR4, UP0, UPT, UR62, 0x680, URZ ;  /* 0x000006803e047890 */ /* 0x000fe2000ff1e0ff */
[----:B------:R-:W-:Y:S02]  /*77a0*/  UMOV UR11, UR36 ;  /* 0x00000024000b7c82 */ /* 0x000fe40008000000 */
[----:B------:R-:W-:Y:S01]  /*77b0*/  R2UR UR8, R87 ;  /* 0x00000000570872ca */ /* 0x000fe200000e0000 */
[----:B------:R-:W-:Y:S11]  /*77c0*/  UIADD3.X UR5, UPT, UPT, URZ, UR63, URZ, UP0, !UPT ;  /* 0x0000003fff057290 */ /* 0x000ff600087fe4ff */
[----:B------:R-:W-:Y:S01]  /*77d0*/  @!UPT UIADD3 URZ, UPT, UPT, URZ, URZ, URZ ;  /* 0x000000fffffff290 */ /* 0x000fe2000fffe0ff */
[----:B------:R2:W-:Y:S01]  /*77e0*/  UTMASTG.3D [UR8], [UR4] ;  /* 0x00000008040073b5 */ /* 0x0005e20008010000 */
[----:B------:R0:W-:Y:S01]  /*77f0*/  UTMACMDFLUSH ;  /* 0x00000000000079b7 */ /* 0x0001e20000000000 */
[----:B--2---:R-:W-:Y:S04]  /*7800*/  DEPBAR.LE SB0, 0x0 ;  /* 0x000080000000791a */ /* 0x004fe80000000000 */
.L_x_126:
[----:B------:R-:W-:Y:S05]  /*7810*/  BSYNC.RECONVERGENT B0 ;  /* 0x0000000000007941 */ /* 0x000fea0003800200 */
.L_x_125:
[----:B------:R-:W-:Y:S01]  /*7820*/  BAR.SYNC.DEFER_BLOCKING 0x1, 0x80 ;  /* 0x0042000000007b1d */ /* 0x000fe20000010000 */
[----:B------:R-:W-:Y:S01]  /*7830*/  ISETP.NE.AND P0, PT, R83, 0x2, PT ;  /* 0x000000025300780c */ /* 0x000fe20003f05270 */
[----:B------:R-:W-:Y:S01]  /*7840*/  UISETP.NE.AND UP0, UPT, UR47, URZ, UPT ;  /* 0x000000ff2f00728c */ /* 0x000fe2000bf05270 */
[----:B------:R-:W-:Y:S01]  /*7850*/  ISETP.NE.AND P1, PT, R36, 0x4, PT ;  /* 0x000000042400780c */ /* 0x000fe20003f25270 */
[----:B------:R-:W-:Y:S01]  /*7860*/  UIADD3 UR46, UPT, UPT, UR37, UR59, URZ ;  /* 0x0000003b252e7290 */ /* 0x000fe2000fffe0ff */
[----:B------:R-:W-:Y:S01]  /*7870*/  SEL R2, RZ, 0x1, P0 ;  /* 0x00000001ff027807 */ /* 0x000fe20000000000 */
[----:B------:R-:W-:Y:S01]  /*7880*/  UIADD3 UR45, UPT, UPT, UR38, UR55, URZ ;  /* 0x00000037262d7290 */ /* 0x000fe2000fffe0ff */
[----:B------:R-:W-:Y:S02]  /*7890*/  SEL R0, RZ, 0x1, P1 ;  /* 0x00000001ff007807 */ /* 0x000fe40000800000 */
[----:B------:R-:W-:Y:S02]  /*78a0*/  LOP3.LUT R85, R85, R2, RZ, 0x3c, !PT ;  /* 0x0000000255557212 */ /* 0x000fe400078e3cff */
[----:B------:R-:W-:Y:S02]  /*78b0*/  LOP3.LUT R86, R86, R0, RZ, 0x3c, !PT ;  /* 0x0000000056567212 */ /* 0x000fe400078e3cff */
[----:B------:R-:W-:Y:S02]  /*78c0*/  SEL R83, R83, RZ, P0 ;  /* 0x000000ff53537207 */ /* 0x000fe40000000000 */
[----:B------:R-:W-:Y:S01]  /*78d0*/  SEL R36, R36, RZ, P1 ;  /* 0x000000ff24247207 */ /* 0x000fe20000800000 */
[----:B------:R-:W-:Y:S01]  /*78e0*/  UMOV UR36, UR54 ;  /* 0x0000003600247c82 */ /* 0x000fe20008000000 */
[----:B------:R-:W-:Y:S05]  /*78f0*/  BRA.U UP0, `(.L_x_127) ;  /* 0xffffffe500487547 */ /* 0x000fea000b83ffff */
[----:B------:R-:W-:Y:S05]  /*7900*/  EXIT ;  /* 0x000000000000794d */ /* 0x000fea0003800000 */
.L_x_25:
[----:B-1----:R1:W3:Y:S02]  /*7910*/  SYNCS.PHASECHK.TRANS64.TRYWAIT P0, [R0+URZ+0x1b0], R2 ;  /* 0x0001b002000075a7 */ /* 0x0022e400080011ff */
[----:B---3--:R-:W-:Y:S05]  /*7920*/  @!P0 NANOSLEEP.SYNCS 0x989680 ;  /* 0x009896800000895d */ /* 0x008fea0003900000 */
[----:B------:R-:W3:Y:S02]  /*7930*/  @!P0 SYNCS.PHASECHK.TRANS64 P0, [R0+URZ+0x1b0], R2 ;  /* 0x0001b002000085a7 */ /* 0x000ee400080010ff */
[----:B---3--:R-:W-:Y:S05]  /*7940*/  @!P0 BRA `(.L_x_25) ;  /* 0xfffffffc00f08947 */ /* 0x008fea000383ffff */
[----:B------:R-:W-:Y:S05]  /*7950*/  BRA `(.L_x_128) ;  /* 0xffffffa000d47947 */ /* 0x000fea000383ffff */
.L_x_28:
[----:B-1----:R-:W-:-:S07]  /*7960*/  MOV R0, UR33 ;  /* 0x0000002100007c02 */ /* 0x002fce0008000f00 */
.L_x_129:
[----:B-1----:R1:W3:Y:S02]  /*7970*/  SYNCS.PHASECHK.TRANS64.TRYWAIT P0, [R0+URZ+0x90], R3 ;  /* 0x00009003000075a7 */ /* 0x0022e400080011ff */
[----:B---3--:R-:W-:Y:S05]  /*7980*/  @!P0 NANOSLEEP.SYNCS 0x989680 ;  /* 0x009896800000895d */ /* 0x008fea0003900000 */
[----:B------:R-:W3:Y:S02]  /*7990*/  @!P0 SYNCS.PHASECHK.TRANS64 P0, [R0+URZ+0x90], R3 ;  /* 0x00009003000085a7 */ /* 0x000ee400080010ff */
[----:B---3--:R-:W-:Y:S05]  /*79a0*/  @!P0 BRA `(.L_x_129) ;  /* 0xfffffffc00f08947 */ /* 0x008fea000383ffff */
[----:B------:R-:W-:Y:S05]  /*79b0*/  BRA `(.L_x_27) ;  /* 0xffffffa400247947 */ /* 0x000fea000383ffff */
.L_x_35:
[----:B-1----:R-:W-:-:S07]  /*79c0*/  MOV R0, UR9 ;  /* 0x0000000900007c02 */ /* 0x002fce0008000f00 */
.L_x_130:
[----:B-1----:R1:W3:Y:S02]  /*79d0*/  SYNCS.PHASECHK.TRANS64.TRYWAIT P0, [R0+URZ+0x90], R3 ;  /* 0x00009003000075a7 */ /* 0x0022e400080011ff */
[----:B---3--:R-:W-:Y:S05]  /*79e0*/  @!P0 NANOSLEEP.SYNCS 0x989680 ;  /* 0x009896800000895d */ /* 0x008fea0003900000 */
[----:B------:R-:W3:Y:S02]  /*79f0*/  @!P0 SYNCS.PHASECHK.TRANS64 P0, [R0+URZ+0x90], R3 ;  /* 0x00009003000085a7 */ /* 0x000ee400080010ff */
[----:B---3--:R-:W-:Y:S05]  /*7a00*/  @!P0 BRA `(.L_x_130) ;  /* 0xfffffffc00f08947 */ /* 0x008fea000383ffff */
[----:B------:R-:W-:Y:S05]  /*7a10*/  BRA `(.L_x_34) ;  /* 0xffffffa400e47947 */ /* 0x000fea000383ffff */
.L_x_40:
[----:B-1----:R1:W3:Y:S02]  /*7a20*/  SYNCS.PHASECHK.TRANS64.TRYWAIT P0, [R3+URZ+0x140], R0 ;  /* 0x00014000030075a7 */ /* 0x0022e400080011ff */
[----:B---3--:R-:W-:Y:S05]  /*7a30*/  @!P0 NANOSLEEP.SYNCS 0x989680 ;  /* 0x009896800000895d */ /* 0x008fea0003900000 */
[----:B------:R-:W3:Y:S02]  /*7a40*/  @!P0 SYNCS.PHASECHK.TRANS64 P0, [R3+URZ+0x140], R0 ;  /* 0x00014000030085a7 */ /* 0x000ee400080010ff */
[----:B---3--:R-:W-:Y:S05]  /*7a50*/  @!P0 BRA `(.L_x_40) ;  /* 0xfffffffc00f08947 */ /* 0x008fea000383ffff */
[----:B------:R-:W-:Y:S05]  /*7a60*/  BRA `(.L_x_131) ;  /* 0xffffffa800887947 */ /* 0x000fea000383ffff */
.L_x_44:
[----:B------:R-:W-:-:S07]  /*7a70*/  MOV R0, UR4 ;  /* 0x0000000400007c02 */ /* 0x000fce0008000f00 */
.L_x_132:
[----:B-1----:R1:W3:Y:S02]  /*7a80*/  SYNCS.PHASECHK.TRANS64.TRYWAIT P0, [R0+URZ], R2 ;  /* 0x00000002000075a7 */ /* 0x0022e400080011ff */
[----:B---3--:R-:W-:Y:S05]  /*7a90*/  @!P0 NANOSLEEP.SYNCS 0x989680 ;  /* 0x009896800000895d */ /* 0x008fea0003900000 */
[----:B------:R-:W3:Y:S02]  /*7aa0*/  @!P0 SYNCS.PHASECHK.TRANS64 P0, [R0+URZ], R2 ;  /* 0x00000002000085a7 */ /* 0x000ee400080010ff */
[----:B---3--:R-:W-:Y:S05]  /*7ab0*/  @!P0 BRA `(.L_x_132) ;  /* 0xfffffffc00f08947 */ /* 0x008fea000383ffff */
[----:B------:R-:W-:Y:S05]  /*7ac0*/  BRA `(.L_x_133) ;  /* 0xffffffb0002c7947 */ /* 0x000fea000383ffff */
.L_x_45:
[----:B------:R-:W-:-:S07]  /*7ad0*/  MOV R0, UR5 ;  /* 0x0000000500007c02 */ /* 0x000fce0008000f00 */
.L_x_134:
[----:B-1----:R1:W3:Y:S02]  /*7ae0*/  SYNCS.PHASECHK.TRANS64.TRYWAIT P0, [R0+URZ], R3 ;  /* 0x00000003000075a7 */ /* 0x0022e400080011ff */
[----:B---3--:R-:W-:Y:S05]  /*7af0*/  @!P0 NANOSLEEP.SYNCS 0x989680 ;  /* 0x009896800000895d */ /* 0x008fea0003900000 */
[----:B------:R-:W3:Y:S02]  /*7b00*/  @!P0 SYNCS.PHASECHK.TRANS64 P0, [R0+URZ], R3 ;  /* 0x00000003000085a7 */ /* 0x000ee400080010ff */
[----:B---3--:R-:W-:Y:S05]  /*7b10*/  @!P0 BRA `(.L_x_134) ;  /* 0xfffffffc00f08947 */ /* 0x008fea000383ffff */
[----:B------:R-:W-:Y:S05]  /*7b20*/  BRA `(.L_x_135) ;  /* 0xffffffb000387947 */ /* 0x000fea000383ffff */
.L_x_46:
[----:B------:R-:W-:-:S07]  /*7b30*/  MOV R0, UR5 ;  /* 0x0000000500007c02 */ /* 0x000fce0008000f00 */
.L_x_136:
[----:B-1----:R1:W3:Y:S02]  /*7b40*/  SYNCS.PHASECHK.TRANS64.TRYWAIT P0, [R0+URZ], R3 ;  /* 0x00000003000075a7 */ /* 0x0022e400080011ff */
[----:B---3--:R-:W-:Y:S05]  /*7b50*/  @!P0 NANOSLEEP.SYNCS 0x989680 ;  /* 0x009896800000895d */ /* 0x008fea0003900000 */
[----:B------:R-:W3:Y:S02]  /*7b60*/  @!P0 SYNCS.PHASECHK.TRANS64 P0, [R0+URZ], R3 ;  /* 0x00000003000085a7 */ /* 0x000ee400080010ff */
[----:B---3--:R-:W-:Y:S05]  /*7b70*/  @!P0 BRA `(.L_x_136) ;  /* 0xfffffffc00f08947 */ /* 0x008fea000383ffff */
[----:B------:R-:W-:Y:S05]  /*7b80*/  BRA `(.L_x_137) ;  /* 0xffffffb000447947 */ /* 0x000fea000383ffff */
.L_x_47:
[----:B------:R-:W-:-:S07]  /*7b90*/  MOV R0, UR5 ;  /* 0x0000000500007c02 */ /* 0x000fce0008000f00 */
.L_x_138:
[----:B-1----:R1:W3:Y:S02]  /*7ba0*/  SYNCS.PHASECHK.TRANS64.TRYWAIT P0, [R0+URZ], R3 ;  /* 0x00000003000075a7 */ /* 0x0022e400080011ff */
[----:B---3--:R-:W-:Y:S05]  /*7bb0*/  @!P0 NANOSLEEP.SYNCS 0x989680 ;  /* 0x009896800000895d */ /* 0x008fea0003900000 */
[----:B------:R-:W3:Y:S02]  /*7bc0*/  @!P0 SYNCS.PHASECHK.TRANS64 P0, [R0+URZ], R3 ;  /* 0x00000003000085a7 */ /* 0x000ee400080010ff */
[----:B---3--:R-:W-:Y:S05]  /*7bd0*/  @!P0 BRA `(.L_x_138) ;  /* 0xfffffffc00f08947 */ /* 0x008fea000383ffff */
[----:B------:R-:W-:Y:S05]  /*7be0*/  BRA `(.L_x_139) ;  /* 0xffffffb000507947 */ /* 0x000fea000383ffff */
.L_x_48:
[----:B------:R-:W-:-:S07]  /*7bf0*/  MOV R0, UR5 ;  /* 0x0000000500007c02 */ /* 0x000fce0008000f00 */
.L_x_140:
[----:B-1----:R1:W3:Y:S02]  /*7c00*/  SYNCS.PHASECHK.TRANS64.TRYWAIT P0, [R0+URZ], R3 ;  /* 0x00000003000075a7 */ /* 0x0022e400080011ff */
[----:B---3--:R-:W-:Y:S05]  /*7c10*/  @!P0 NANOSLEEP.SYNCS 0x989680 ;  /* 0x009896800000895d */ /* 0x008fea0003900000 */
[----:B------:R-:W3:Y:S02]  /*7c20*/  @!P0 SYNCS.PHASECHK.TRANS64 P0, [R0+URZ], R3 ;  /* 0x00000003000085a7 */ /* 0x000ee400080010ff */
[----:B---3--:R-:W-:Y:S05]  /*7c30*/  @!P0 BRA `(.L_x_140) ;  /* 0xfffffffc00f08947 */ /* 0x008fea000383ffff */
[----:B------:R-:W-:Y:S05]  /*7c40*/  BRA `(.L_x_141) ;  /* 0xffffffb0005c7947 */ /* 0x000fea000383ffff */
.L_x_49:
[----:B------:R-:W-:-:S07]  /*7c50*/  MOV R0, UR5 ;  /* 0x0000000500007c02 */ /* 0x000fce0008000f00 */
.L_x_142:
[----:B-1----:R1:W3:Y:S02]  /*7c60*/  SYNCS.PHASECHK.TRANS64.TRYWAIT P0, [R0+URZ], R3 ;  /* 0x00000003000075a7 */ /* 0x0022e400080011ff */
[----:B---3--:R-:W-:Y:S05]  /*7c70*/  @!P0 NANOSLEEP.SYNCS 0x989680 ;  /* 0x009896800000895d */ /* 0x008fea0003900000 */
[----:B------:R-:W3:Y:S02]  /*7c80*/  @!P0 SYNCS.PHASECHK.TRANS64 P0, [R0+URZ], R3 ;  /* 0x00000003000085a7 */ /* 0x000ee400080010ff */
[----:B---3--:R-:W-:Y:S05]  /*7c90*/  @!P0 BRA `(.L_x_142) ;  /* 0xfffffffc00f08947 */ /* 0x008fea000383ffff */
[----:B------:R-:W-:Y:S05]  /*7ca0*/  BRA `(.L_x_143) ;  /* 0xffffffb000687947 */ /* 0x000fea000383ffff */
.L_x_50:
[----:B------:R-:W-:-:S07]  /*7cb0*/  MOV R0, UR5 ;  /* 0x0000000500007c02 */ /* 0x000fce0008000f00 */
.L_x_144:
[----:B-1----:R1:W3:Y:S02]  /*7cc0*/  SYNCS.PHASECHK.TRANS64.TRYWAIT P0, [R0+URZ], R3 ;  /* 0x00000003000075a7 */ /* 0x0022e400080011ff */
[----:B---3--:R-:W-:Y:S05]  /*7cd0*/  @!P0 NANOSLEEP.SYNCS 0x989680 ;  /* 0x009896800000895d */ /* 0x008fea0003900000 */
[----:B------:R-:W3:Y:S02]  /*7ce0*/  @!P0 SYNCS.PHASECHK.TRANS64 P0, [R0+URZ], R3 ;  /* 0x00000003000085a7 */ /* 0x000ee400080010ff */
[----:B---3--:R-:W-:Y:S05]  /*7cf0*/  @!P0 BRA `(.L_x_144) ;  /* 0xfffffffc00f08947 */ /* 0x008fea000383ffff */
[----:B------:R-:W-:Y:S05]  /*7d00*/  BRA `(.L_x_145) ;  /* 0xffffffb000747947 */ /* 0x000fea000383ffff */
.L_x_51:
[----:B------:R-:W-:-:S07]  /*7d10*/  MOV R0, UR5 ;  /* 0x0000000500007c02 */ /* 0x000fce0008000f00 */
.L_x_146:
[----:B-1----:R1:W3:Y:S02]  /*7d20*/  SYNCS.PHASECHK.TRANS64.TRYWAIT P0, [R0+URZ], R3 ;  /* 0x00000003000075a7 */ /* 0x0022e400080011ff */
[----:B---3--:R-:W-:Y:S05]  /*7d30*/  @!P0 NANOSLEEP.SYNCS 0x989680 ;  /* 0x009896800000895d */ /* 0x008fea0003900000 */
[----:B------:R-:W3:Y:S02]  /*7d40*/  @!P0 SYNCS.PHASECHK.TRANS64 P0, [R0+URZ], R3 ;  /* 0x00000003000085a7 */ /* 0x000ee400080010ff */
[----:B---3--:R-:W-:Y:S05]  /*7d50*/  @!P0 BRA `(.L_x_146) ;  /* 0xfffffffc00f08947 */ /* 0x008fea000383ffff */
[----:B------:R-:W-:Y:S05]  /*7d60*/  BRA `(.L_x_147) ;  /* 0xffffffb000807947 */ /* 0x000fea000383ffff */
.L_x_52:
[----:B------:R-:W-:-:S07]  /*7d70*/  MOV R0, UR5 ;  /* 0x0000000500007c02 */ /* 0x000fce0008000f00 */
.L_x_148:
[----:B-1----:R1:W3:Y:S02]  /*7d80*/  SYNCS.PHASECHK.TRANS64.TRYWAIT P0, [R0+URZ], R3 ;  /* 0x00000003000075a7 */ /* 0x0022e400080011ff */
[----:B---3--:R-:W-:Y:S05]  /*7d90*/  @!P0 NANOSLEEP.SYNCS 0x989680 ;  /* 0x009896800000895d */ /* 0x008fea0003900000 */
[----:B------:R-:W3:Y:S02]  /*7da0*/  @!P0 SYNCS.PHASECHK.TRANS64 P0, [R0+URZ], R3 ;  /* 0x00000003000085a7 */ /* 0x000ee400080010ff */
[----:B---3--:R-:W-:Y:S05]  /*7db0*/  @!P0 BRA `(.L_x_148) ;  /* 0xfffffffc00f08947 */ /* 0x008fea000383ffff */
[----:B------:R-:W-:Y:S05]  /*7dc0*/  BRA `(.L_x_149) ;  /* 0xffffffb0008c7947 */ /* 0x000fea000383ffff */
.L_x_53:
[----:B------:R-:W-:-:S07]  /*7dd0*/  MOV R0, UR5 ;  /* 0x0000000500007c02 */ /* 0x000fce0008000f00 */
.L_x_150:
[----:B-1----:R1:W3:Y:S02]  /*7de0*/  SYNCS.PHASECHK.TRANS64.TRYWAIT P0, [R0+URZ], R3 ;  /* 0x00000003000075a7 */ /* 0x0022e400080011ff */
[----:B---3--:R-:W-:Y:S05]  /*7df0*/  @!P0 NANOSLEEP.SYNCS 0x989680 ;  /* 0x009896800000895d */ /* 0x008fea0003900000 */
[----:B------:R-:W3:Y:S02]  /*7e00*/  @!P0 SYNCS.PHASECHK.TRANS64 P0, [R0+URZ], R3 ;  /* 0x00000003000085a7 */ /* 0x000ee400080010ff */
[----:B---3--:R-:W-:Y:S05]  /*7e10*/  @!P0 BRA `(.L_x_150) ;  /* 0xfffffffc00f08947 */ /* 0x008fea000383ffff */
[----:B------:R-:W-:Y:S05]  /*7e20*/  BRA `(.L_x_151) ;  /* 0xffffffb000987947 */ /* 0x000fea000383ffff */
.L_x_54:
[----:B------:R-:W-:-:S07]  /*7e30*/  MOV R0, UR5 ;  /* 0x0000000500007c02 */ /* 0x000fce0008000f00 */
.L_x_152:
[----:B-1----:R1:W3:Y:S02]  /*7e40*/  SYNCS.PHASECHK.TRANS64.TRYWAIT P0, [R0+URZ], R3 ;  /* 0x00000003000075a7 */ /* 0x0022e400080011ff */
[----:B---3--:R-:W-:Y:S05]  /*7e50*/  @!P0 NANOSLEEP.SYNCS 0x989680 ;  /* 0x009896800000895d */ /* 0x008fea0003900000 */
[----:B------:R-:W3:Y:S02]  /*7e60*/  @!P0 SYNCS.PHASECHK.TRANS64 P0, [R0+URZ], R3 ;  /* 0x00000003000085a7 */ /* 0x000ee400080010ff */
[----:B---3--:R-:W-:Y:S05]  /*7e70*/  @!P0 BRA `(.L_x_152) ;  /* 0xfffffffc00f08947 */ /* 0x008fea000383ffff */
[----:B------:R-:W-:Y:S05]  /*7e80*/  BRA `(.L_x_153) ;  /* 0xffffffb000a47947 */ /* 0x000fea000383ffff */
.L_x_55:
[----:B------:R-:W-:-:S07]  /*7e90*/  MOV R0, UR5 ;  /* 0x0000000500007c02 */ /* 0x000fce0008000f00 */
.L_x_154:
[----:B-1----:R1:W3:Y:S02]  /*7ea0*/  SYNCS.PHASECHK.TRANS64.TRYWAIT P0, [R0+URZ], R3 ;  /* 0x00000003000075a7 */ /* 0x0022e400080011ff */
[----:B---3--:R-:W-:Y:S05]  /*7eb0*/  @!P0 NANOSLEEP.SYNCS 0x989680 ;  /* 0x009896800000895d */ /* 0x008fea0003900000 */
[----:B------:R-:W3:Y:S02]  /*7ec0*/  @!P0 SYNCS.PHASECHK.TRANS64 P0, [R0+URZ], R3 ;  /* 0x00000003000085a7 */ /* 0x000ee400080010ff */
[----:B---3--:R-:W-:Y:S05]  /*7ed0*/  @!P0 BRA `(.L_x_154) ;  /* 0xfffffffc00f08947 */ /* 0x008fea000383ffff */
[----:B------:R-:W-:Y:S05]  /*7ee0*/  BRA `(.L_x_155) ;  /* 0xffffffb000b07947 */ /* 0x000fea000383ffff */
.L_x_56:
[----:B------:R-:W-:-:S07]  /*7ef0*/  MOV R0, UR5 ;  /* 0x0000000500007c02 */ /* 0x000fce0008000f00 */
.L_x_156:
[----:B-1----:R1:W3:Y:S02]  /*7f00*/  SYNCS.PHASECHK.TRANS64.TRYWAIT P0, [R0+URZ], R3 ;  /* 0x00000003000075a7 */ /* 0x0022e400080011ff */
[----:B---3--:R-:W-:Y:S05]  /*7f10*/  @!P0 NANOSLEEP.SYNCS 0x989680 ;  /* 0x009896800000895d */ /* 0x008fea0003900000 */
[----:B------:R-:W3:Y:S02]  /*7f20*/  @!P0 SYNCS.PHASECHK.TRANS64 P0, [R0+URZ], R3 ;  /* 0x00000003000085a7 */ /* 0x000ee400080010ff */
[----:B---3--:R-:W-:Y:S05]  /*7f30*/  @!P0 BRA `(.L_x_156) ;  /* 0xfffffffc00f08947 */ /* 0x008fea000383ffff */
[----:B------:R-:W-:Y:S05]  /*7f40*/  BRA `(.L_x_157) ;  /* 0xffffffb000bc7947 */ /* 0x000fea000383ffff */
.L_x_57:
[----:B------:R-:W-:-:S07]  /*7f50*/  MOV R0, UR5 ;  /* 0x0000000500007c02 */ /* 0x000fce0008000f00 */
.L_x_158:
[----:B-1----:R1:W3:Y:S02]  /*7f60*/  SYNCS.PHASECHK.TRANS64.TRYWAIT P0, [R0+URZ], R3 ;  /* 0x00000003000075a7 */ /* 0x0022e400080011ff */
[----:B---3--:R-:W-:Y:S05]  /*7f70*/  @!P0 NANOSLEEP.SYNCS 0x989680 ;  /* 0x009896800000895d */ /* 0x008fea0003900000 */
[----:B------:R-:W3:Y:S02]  /*7f80*/  @!P0 SYNCS.PHASECHK.TRANS64 P0, [R0+URZ], R3 ;  /* 0x00000003000085a7 */ /* 0x000ee400080010ff */
[----:B---3--:R-:W-:Y:S05]  /*7f90*/  @!P0 BRA `(.L_x_158) ;  /* 0xfffffffc00f08947 */ /* 0x008fea000383ffff */
[----:B------:R-:W-:Y:S05]  /*7fa0*/  BRA `(.L_x_159) ;  /* 0xffffffb000c87947 */ /* 0x000fea000383ffff */
.L_x_58:
[----:B------:R-:W-:-:S07]  /*7fb0*/  MOV R0, UR5 ;  /* 0x0000000500007c02 */ /* 0x000fce0008000f00 */
.L_x_160:
[----:B-1----:R1:W3:Y:S02]  /*7fc0*/  SYNCS.PHASECHK.TRANS64.TRYWAIT P0, [R0+URZ], R3 ;  /* 0x00000003000075a7 */ /* 0x0022e400080011ff */
[----:B---3--:R-:W-:Y:S05]  /*7fd0*/  @!P0 NANOSLEEP.SYNCS 0x989680 ;  /* 0x009896800000895d */ /* 0x008fea0003900000 */
[----:B------:R-:W3:Y:S02]  /*7fe0*/  @!P0 SYNCS.PHASECHK.TRANS64 P0, [R0+URZ], R3 ;  /* 0x00000003000085a7 */ /* 0x000ee400080010ff */
[----:B---3--:R-:W-:Y:S05]  /*7ff0*/  @!P0 BRA `(.L_x_160) ;  /* 0xfffffffc00f08947 */ /* 0x008fea000383ffff */
[----:B------:R-:W-:Y:S05]  /*8000*/  BRA `(.L_x_161) ;  /* 0xffffffb000d47947 */ /* 0x000fea000383ffff */
.L_x_59:
[----:B------:R-:W-:-:S07]  /*8010*/  MOV R0, UR5 ;  /* 0x0000000500007c02 */ /* 0x000fce0008000f00 */
.L_x_162:
[----:B-1----:R1:W3:Y:S02]  /*8020*/  SYNCS.PHASECHK.TRANS64.TRYWAIT P0, [R0+URZ], R3 ;  /* 0x00000003000075a7 */ /* 0x0022e400080011ff */
[----:B---3--:R-:W-:Y:S05]  /*8030*/  @!P0 NANOSLEEP.SYNCS 0x989680 ;  /* 0x009896800000895d */ /* 0x008fea0003900000 */
[----:B------:R-:W3:Y:S02]  /*8040*/  @!P0 SYNCS.PHASECHK.TRANS64 P0, [R0+URZ], R3 ;  /* 0x00000003000085a7 */ /* 0x000ee400080010ff */
[----:B---3--:R-:W-:Y:S05]  /*8050*/  @!P0 BRA `(.L_x_162) ;  /* 0xfffffffc00f08947 */ /* 0x008fea000383ffff */
[----:B------:R-:W-:Y:S05]  /*8060*/  BRA `(.L_x_163) ;  /* 0xffffffb000e07947 */ /* 0x000fea000383ffff */
.L_x_60:
[----:B------:R-:W-:-:S07]  /*8070*/  MOV R0, UR5 ;  /* 0x0000000500007c02 */ /* 0x000fce0008000f00 */
.L_x_164:
[----:B-1----:R1:W3:Y:S02]  /*8080*/  SYNCS.PHASECHK.TRANS64.TRYWAIT P0, [R0+URZ], R3 ;  /* 0x00000003000075a7 */ /* 0x0022e400080011ff */
[----:B---3--:R-:W-:Y:S05]  /*8090*/  @!P0 NANOSLEEP.SYNCS 0x989680 ;  /* 0x009896800000895d */ /* 0x008fea0003900000 */
[----:B------:R-:W3:Y:S02]  /*80a0*/  @!P0 SYNCS.PHASECHK.TRANS64 P0, [R0+URZ], R3 ;  /* 0x00000003000085a7 */ /* 0x000ee400080010ff */
[----:B---3--:R-:W-:Y:S05]  /*80b0*/  @!P0 BRA `(.L_x_164) ;  /* 0xfffffffc00f08947 */ /* 0x008fea000383ffff */
[----:B------:R-:W-:Y:S05]  /*80c0*/  BRA `(.L_x_165) ;  /* 0xffffffb000ec7947 */ /* 0x000fea000383ffff */
.L_x_63:
[----:B--2---:R2:W3:Y:S02]  /*80d0*/  SYNCS.PHASECHK.TRANS64.TRYWAIT P0, [R2+URZ+0x1a0], R4 ;  /* 0x0001a004020075a7 */ /* 0x0044e400080011ff */
[----:B---3--:R-:W-:Y:S05]  /*80e0*/  @!P0 NANOSLEEP.SYNCS 0x989680 ;  /* 0x009896800000895d */ /* 0x008fea0003900000 */
[----:B------:R-:W3:Y:S02]  /*80f0*/  @!P0 SYNCS.PHASECHK.TRANS64 P0, [R2+URZ+0x1a0], R4 ;  /* 0x0001a004020085a7 */ /* 0x000ee400080010ff */
[----:B---3--:R-:W-:Y:S05]  /*8100*/  @!P0 BRA `(.L_x_63) ;  /* 0xfffffffc00f08947 */ /* 0x008fea000383ffff */
[----:B------:R-:W-:Y:S05]  /*8110*/  BRA `(.L_x_166) ;  /* 0xffffffb400507947 */ /* 0x000fea000383ffff */
.L_x_64:
[----:B------:R-:W-:-:S07]  /*8120*/  MOV R2, UR4 ;  /* 0x0000000400027c02 */ /* 0x000fce0008000f00 */
.L_x_167:
[----:B--2---:R2:W3:Y:S02]  /*8130*/  SYNCS.PHASECHK.TRANS64.TRYWAIT P0, [R2+URZ+0x150], R5 ;  /* 0x00015005020075a7 */ /* 0x0044e400080011ff */
[----:B---3--:R-:W-:Y:S05]  /*8140*/  @!P0 NANOSLEEP.SYNCS 0x989680 ;  /* 0x009896800000895d */ /* 0x008fea0003900000 */
[----:B------:R-:W3:Y:S02]  /*8150*/  @!P0 SYNCS.PHASECHK.TRANS64 P0, [R2+URZ+0x150], R5 ;  /* 0x00015005020085a7 */ /* 0x000ee400080010ff */
[----:B---3--:R-:W-:Y:S05]  /*8160*/  @!P0 BRA `(.L_x_167) ;  /* 0xfffffffc00f08947 */ /* 0x008fea000383ffff */
[----:B------:R-:W-:Y:S05]  /*8170*/  BRA `(.L_x_168) ;  /* 0xffffffb400607947 */ /* 0x000fea000383ffff */
.L_x_65:
[----:B--2---:R2:W3:Y:S02]  /*8180*/  SYNCS.PHASECHK.TRANS64.TRYWAIT P1, [R2+URZ+0x140], R4 ;  /* 0x00014004020075a7 */ /* 0x0044e400080211ff */
[----:B---3--:R-:W-:Y:S05]  /*8190*/  @!P1 NANOSLEEP.SYNCS 0x989680 ;  /* 0x009896800000995d */ /* 0x008fea0003900000 */
[----:B------:R-:W3:Y:S02]  /*81a0*/  @!P1 SYNCS.PHASECHK.TRANS64 P1, [R2+URZ+0x140], R4 ;  /* 0x00014004020095a7 */ /* 0x000ee400080210ff */
[----:B---3--:R-:W-:Y:S05]  /*81b0*/  @!P1 BRA `(.L_x_65) ;  /* 0xfffffffc00f09947 */ /* 0x008fea000383ffff */
[----:B------:R-:W-:Y:S05]  /*81c0*/  BRA `(.L_x_169) ;  /* 0xffffffb400907947 */ /* 0x000fea000383ffff */
.L_x_68:
[----:B------:R-:W-:-:S07]  /*81d0*/  MOV R0, UR4 ;  /* 0x0000000400007c02 */ /* 0x000fce0008000f00 */
.L_x_170:
[----:B--2---:R2:W3:Y:S02]  /*81e0*/  SYNCS.PHASECHK.TRANS64.TRYWAIT P0, [R0+URZ+0x150], R2 ;  /* 0x00015002000075a7 */ /* 0x0044e400080011ff */
[----:B---3--:R-:W-:Y:S05]  /*81f0*/  @!P0 NANOSLEEP.SYNCS 0x989680 ;  /* 0x009896800000895d */ /* 0x008fea0003900000 */
[----:B------:R-:W3:Y:S02]  /*8200*/  @!P0 SYNCS.PHASECHK.TRANS64 P0, [R0+URZ+0x150], R2 ;  /* 0x00015002000085a7 */ /* 0x000ee400080010ff */
[----:B---3--:R-:W-:Y:S05]  /*8210*/  @!P0 BRA `(.L_x_170) ;  /* 0xfffffffc00f08947 */ /* 0x008fea000383ffff */
[----:B------:R-:W-:Y:S05]  /*8220*/  BRA `(.L_x_67) ;  /* 0xffffffb400e47947 */ /* 0x000fea000383ffff */
.L_x_77:
[----:B--2---:R-:W-:-:S04]  /*8230*/  MOV R5, UR5 ;  /* 0x0000000500057c02 */ /* 0x004fc80008000f00 */
[----:B------:R2:W3:Y:S03]  /*8240*/  SYNCS.PHASECHK.TRANS64.TRYWAIT P0, [R5+URZ+0x8], R6 ;  /* 0x00000806050075a7 */ /* 0x0004e600080011ff */
[----:B---3--:R-:W-:Y:S05]  /*8250*/  @!P0 NANOSLEEP.SYNCS 0x989680 ;  /* 0x009896800000895d */ /* 0x008fea0003900000 */
[----:B------:R-:W3:Y:S02]  /*8260*/  @!P0 SYNCS.PHASECHK.TRANS64 P0, [R5+URZ+0x8], R6 ;  /* 0x00000806050085a7 */ /* 0x000ee400080010ff */
[----:B---3--:R-:W-:Y:S05]  /*8270*/  @!P0 BRA `(.L_x_77) ;  /* 0xfffffffc00ec8947 */ /* 0x008fea000383ffff */
[----:B------:R-:W-:Y:S05]  /*8280*/  BRA `(.L_x_76) ;  /* 0xffffffb8009c7947 */ /* 0x000fea000383ffff */
.L_x_79:
[----:B------:R-:W-:Y:S01]  /*8290*/  BSSY B0, `(.L_x_171) ;  /* 0x0000006000007945 */ /* 0x000fe20003800000 */
[----:B------:R-:W-:-:S07]  /*82a0*/  MOV R15, 0xffffffff ;  /* 0xffffffff000f7802 */ /* 0x000fce0000000f00 */
[----:B-12--5:R-:W-:Y:S05]  /*82b0*/  WARPSYNC.COLLECTIVE R15, `(.L_x_172) ;  /* 0x000000000f0c7348 */ /* 0x026fea0003c00000 */
[----:B------:R-:W-:Y:S02]  /*82c0*/  ELECT P6, UR79, PT ;  /* 0x00000000004f782f */ /* 0x000fe400038c0000 */
[----:B------:R-:W-:Y:S01]  /*82d0*/  MOV R14, UR79 ;  /* 0x0000004f000e7c02 */ /* 0x000fe20008000f00 */
[----:B-12--5:R-:W-:Y:S10]  /*82e0*/  ENDCOLLECTIVE ;  /* 0x000000000000791b */ /* 0x026ff40003800000 */
.L_x_172:
[----:B------:R-:W-:Y:S05]  /*82f0*/  BSYNC B0 ;  /* 0x0000000000007941 */ /* 0x000fea0003800000 */
.L_x_171:
[----:B------:R-:W-:Y:S01]  /*8300*/  PLOP3.LUT P0, PT, P6, PT, PT, 0x80, 0x8 ;  /* 0x000000000008781c */ /* 0x000fe2000370f070 */
[----:B------:R-:W-:-:S12]  /*8310*/  BRA `(.L_x_173) ;  /* 0xffffffb800c87947 */ /* 0x000fd8000383ffff */
.L_x_81:
[----:B--2---:R-:W-:-:S04]  /*8320*/  MOV R0, UR5 ;  /* 0x0000000500007c02 */ /* 0x004fc80008000f00 */
[----:B------:R2:W3:Y:S03]  /*8330*/  SYNCS.PHASECHK.TRANS64.TRYWAIT P0, [R0+URZ+0x8], R4 ;  /* 0x00000804000075a7 */ /* 0x0004e600080011ff */
[----:B---3--:R-:W-:Y:S05]  /*8340*/  @!P0 NANOSLEEP.SYNCS 0x989680 ;  /* 0x009896800000895d */ /* 0x008fea0003900000 */
[----:B------:R-:W3:Y:S02]  /*8350*/  @!P0 SYNCS.PHASECHK.TRANS64 P0, [R0+URZ+0x8], R4 ;  /* 0x00000804000085a7 */ /* 0x000ee400080010ff */
[----:B---3--:R-:W-:Y:S05]  /*8360*/  @!P0 BRA `(.L_x_81) ;  /* 0xfffffffc00ec8947 */ /* 0x008fea000383ffff */
[----:B------:R-:W-:Y:S05]  /*8370*/  BRA `(.L_x_80) ;  /* 0xffffffb800cc7947 */ /* 0x000fea000383ffff */
.L_x_82:
[----:B-1----:R1:W2:Y:S02]  /*8380*/  SYNCS.PHASECHK.TRANS64.TRYWAIT P0, [R0+URZ+0x140], R4 ;  /* 0x00014004000075a7 */ /* 0x0022a400080011ff */
[----:B--2---:R-:W-:Y:S05]  /*8390*/  @!P0 NANOSLEEP.SYNCS 0x989680 ;  /* 0x009896800000895d */ /* 0x004fea0003900000 */
[----:B------:R-:W2:Y:S02]  /*83a0*/  @!P0 SYNCS.PHASECHK.TRANS64 P0, [R0+URZ+0x140], R4 ;  /* 0x00014004000085a7 */ /* 0x000ea400080010ff */
[----:B--2---:R-:W-:Y:S05]  /*83b0*/  @!P0 BRA `(.L_x_82) ;  /* 0xfffffffc00f08947 */ /* 0x004fea000383ffff */
[----:B------:R-:W-:Y:S05]  /*83c0*/  BRA `(.L_x_174) ;  /* 0xffffffbc00b87947 */ /* 0x000fea000383ffff */
.L_x_84:
[----:B------:R-:W-:-:S07]  /*83d0*/  MOV R0, UR31 ;  /* 0x0000001f00007c02 */ /* 0x000fce0008000f00 */
.L_x_175:
[----:B-1----:R1:W2:Y:S02]  /*83e0*/  SYNCS.PHASECHK.TRANS64.TRYWAIT P0, [R0+URZ+0x180], R4 ;  /* 0x00018004000075a7 */ /* 0x0022a400080011ff */
[----:B--2---:R-:W-:Y:S05]  /*83f0*/  @!P0 NANOSLEEP.SYNCS 0x989680 ;  /* 0x009896800000895d */ /* 0x004fea0003900000 */
[----:B------:R-:W2:Y:S02]  /*8400*/  @!P0 SYNCS.PHASECHK.TRANS64 P0, [R0+URZ+0x180], R4 ;  /* 0x00018004000085a7 */ /* 0x000ea400080010ff */
[----:B--2---:R-:W-:Y:S05]  /*8410*/  @!P0 BRA `(.L_x_175) ;  /* 0xfffffffc00f08947 */ /* 0x004fea000383ffff */
[----:B------:R-:W-:Y:S05]  /*8420*/  BRA `(.L_x_176) ;  /* 0xffffffc000047947 */ /* 0x000fea000383ffff */
.L_x_87:
[----:B------:R-:W-:Y:S07]  /*8430*/  MOV R0, UR5 ;  /* 0x0000000500007c02 */ /* 0x000fee0008000f00 */
.L_x_177:
[----:B-1----:R1:W2:Y:S02]  /*8440*/  SYNCS.PHASECHK.TRANS64.TRYWAIT P0, [R0+URZ], R4 ;  /* 0x00000004000075a7 */ /* 0x0022a400080011ff */
[----:B--2---:R-:W-:Y:S05]  /*8450*/  @!P0 NANOSLEEP.SYNCS 0x989680 ;  /* 0x009896800000895d */ /* 0x004fea0003900000 */
[----:B------:R-:W2:Y:S02]  /*8460*/  @!P0 SYNCS.PHASECHK.TRANS64 P0, [R0+URZ], R4 ;  /* 0x00000004000085a7 */ /* 0x000ea400080010ff */
[----:B--2---:R-:W-:Y:S05]  /*8470*/  @!P0 BRA `(.L_x_177) ;  /* 0xfffffffc00f08947 */ /* 0x004fea000383ffff */
[----:B------:R-:W-:Y:S05]  /*8480*/  BRA `(.L_x_86) ;  /* 0xffffffc000187947 */ /* 0x000fea000383ffff */
.L_x_91:
[----:B-1----:R-:W-:-:S07]  /*8490*/  MOV R0, UR4 ;  /* 0x0000000400007c02 */ /* 0x002fce0008000f00 */
.L_x_178:
[----:B-1----:R1:W2:Y:S02]  /*84a0*/  SYNCS.PHASECHK.TRANS64.TRYWAIT P0, [R0+URZ], R2 ;  /* 0x00000002000075a7 */ /* 0x0022a400080011ff */
[----:B--2---:R-:W-:Y:S05]  /*84b0*/  @!P0 NANOSLEEP.SYNCS 0x989680 ;  /* 0x009896800000895d */ /* 0x004fea0003900000 */
[----:B------:R-:W2:Y:S02]  /*84c0*/  @!P0 SYNCS.PHASECHK.TRANS64 P0, [R0+URZ], R2 ;  /* 0x00000002000085a7 */ /* 0x000ea400080010ff */
[----:B--2---:R-:W-:Y:S05]  /*84d0*/  @!P0 BRA `(.L_x_178) ;  /* 0xfffffffc00f08947 */ /* 0x004fea000383ffff */
[----:B------:R-:W-:Y:S05]  /*84e0*/  BRA `(.L_x_179) ;  /* 0xffffffc4000c7947 */ /* 0x000fea000383ffff */
.L_x_92:
[----:B------:R-:W-:-:S07]  /*84f0*/  MOV R0, UR5 ;  /* 0x0000000500007c02 */ /* 0x000fce0008000f00 */
.L_x_180:
[----:B-1----:R1:W2:Y:S02]  /*8500*/  SYNCS.PHASECHK.TRANS64.TRYWAIT P0, [R0+URZ], R3 ;  /* 0x00000003000075a7 */ /* 0x0022a400080011ff */
[----:B--2---:R-:W-:Y:S05]  /*8510*/  @!P0 NANOSLEEP.SYNCS 0x989680 ;  /* 0x009896800000895d */ /* 0x004fea0003900000 */
[----:B------:R-:W2:Y:S02]  /*8520*/  @!P0 SYNCS.PHASECHK.TRANS64 P0, [R0+URZ], R3 ;  /* 0x00000003000085a7 */ /* 0x000ea400080010ff */
[----:B--2---:R-:W-:Y:S05]  /*8530*/  @!P0 BRA `(.L_x_180) ;  /* 0xfffffffc00f08947 */ /* 0x004fea000383ffff */
[----:B------:R-:W-:Y:S05]  /*8540*/  BRA `(.L_x_181) ;  /* 0xffffffc400187947 */ /* 0x000fea000383ffff */
.L_x_93:
[----:B------:R-:W-:-:S07]  /*8550*/  MOV R0, UR5 ;  /* 0x0000000500007c02 */ /* 0x000fce0008000f00 */
.L_x_182:
[----:B-1----:R1:W2:Y:S02]  /*8560*/  SYNCS.PHASECHK.TRANS64.TRYWAIT P0, [R0+URZ], R3 ;  /* 0x00000003000075a7 */ /* 0x0022a400080011ff */
[----:B--2---:R-:W-:Y:S05]  /*8570*/  @!P0 NANOSLEEP.SYNCS 0x989680 ;  /* 0x009896800000895d */ /* 0x004fea0003900000 */
[----:B------:R-:W2:Y:S02]  /*8580*/  @!P0 SYNCS.PHASECHK.TRANS64 P0, [R0+URZ], R3 ;  /* 0x00000003000085a7 */ /* 0x000ea400080010ff */
[----:B--2---:R-:W-:Y:S05]  /*8590*/  @!P0 BRA `(.L_x_182) ;  /* 0xfffffffc00f08947 */ /* 0x004fea000383ffff */
[----:B------:R-:W-:Y:S05]  /*85a0*/  BRA `(.L_x_183) ;  /* 0xffffffc400247947 */ /* 0x000fea000383ffff */
.L_x_96:
[----:B------:R-:W-:-:S07]  /*85b0*/  MOV R0, UR26 ;  /* 0x0000001a00007c02 */ /* 0x000fce0008000f00 */
.L_x_184:
[----:B-1----:R1:W2:Y:S02]  /*85c0*/  SYNCS.PHASECHK.TRANS64.TRYWAIT P1, [R0+URZ+0x1c0], R2 ;  /* 0x0001c002000075a7 */ /* 0x0022a400080211ff */
[----:B--2---:R-:W-:Y:S05]  /*85d0*/  @!P1 NANOSLEEP.SYNCS 0x989680 ;  /* 0x009896800000995d */ /* 0x004fea0003900000 */
[----:B------:R-:W2:Y:S02]  /*85e0*/  @!P1 SYNCS.PHASECHK.TRANS64 P1, [R0+URZ+0x1c0], R2 ;  /* 0x0001c002000095a7 */ /* 0x000ea400080210ff */
[----:B--2---:R-:W-:Y:S05]  /*85f0*/  @!P1 BRA `(.L_x_184) ;  /* 0xfffffffc00f09947 */ /* 0x004fea000383ffff */
[----:B------:R-:W-:Y:S05]  /*8600*/  BRA `(.L_x_185) ;  /* 0xffffffc400707947 */ /* 0x000fea000383ffff */
.L_x_101:
[----:B-1----:R1:W3:Y:S02]  /*8610*/  SYNCS.PHASECHK.TRANS64.TRYWAIT P0, [R3+URZ+0x140], R0 ;  /* 0x00014000030075a7 */ /* 0x0022e400080011ff */
[----:B---3--:R-:W-:Y:S05]  /*8620*/  @!P0 NANOSLEEP.SYNCS 0x989680 ;  /* 0x009896800000895d */ /* 0x008fea0003900000 */
[----:B------:R-:W3:Y:S02]  /*8630*/  @!P0 SYNCS.PHASECHK.TRANS64 P0, [R3+URZ+0x140], R0 ;  /* 0x00014000030085a7 */ /* 0x000ee400080010ff */
[----:B---3--:R-:W-:Y:S05]  /*8640*/  @!P0 BRA `(.L_x_101) ;  /* 0xfffffffc00f08947 */ /* 0x008fea000383ffff */
[----:B------:R-:W-:Y:S05]  /*8650*/  BRA `(.L_x_186) ;  /* 0xffffffc800a07947 */ /* 0x000fea000383ffff */
.L_x_104:
[----:B-1----:R-:W-:Y:S07]  /*8660*/  MOV R0, UR17 ;  /* 0x0000001100007c02 */ /* 0x002fee0008000f00 */
.L_x_187:
[----:B-1----:R1:W3:Y:S02]  /*8670*/  SYNCS.PHASECHK.TRANS64.TRYWAIT P1, [R0+URZ+0x138], R3 ;  /* 0x00013803000075a7 */ /* 0x0022e400080211ff */
[----:B---3--:R-:W-:Y:S05]  /*8680*/  @!P1 NANOSLEEP.SYNCS 0x989680 ;  /* 0x009896800000995d */ /* 0x008fea0003900000 */
[----:B------:R-:W3:Y:S02]  /*8690*/  @!P1 SYNCS.PHASECHK.TRANS64 P1, [R0+URZ+0x138], R3 ;  /* 0x00013803000095a7 */ /* 0x000ee400080210ff */
[----:B---3--:R-:W-:Y:S05]  /*86a0*/  @!P1 BRA `(.L_x_187) ;  /* 0xfffffffc00f09947 */ /* 0x008fea000383ffff */
[----:B------:R-:W-:Y:S05]  /*86b0*/  BRA `(.L_x_103) ;  /* 0xffffffd000147947 */ /* 0x000fea000383ffff */
.L_x_107:
[----:B-1----:R-:W-:Y:S07]  /*86c0*/  MOV R0, UR17 ;  /* 0x0000001100007c02 */ /* 0x002fee0008000f00 */
.L_x_188:
[----:B-1----:R1:W3:Y:S02]  /*86d0*/  SYNCS.PHASECHK.TRANS64.TRYWAIT P0, [R0+URZ+0x128], R2 ;  /* 0x00012802000075a7 */ /* 0x0022e400080011ff */
[----:B---3--:R-:W-:Y:S05]  /*86e0*/  @!P0 NANOSLEEP.SYNCS 0x989680 ;  /* 0x009896800000895d */ /* 0x008fea0003900000 */
[----:B------:R-:W3:Y:S02]  /*86f0*/  @!P0 SYNCS.PHASECHK.TRANS64 P0, [R0+URZ+0x128], R2 ;  /* 0x00012802000085a7 */ /* 0x000ee400080010ff */
[----:B---3--:R-:W-:Y:S05]  /*8700*/  @!P0 BRA `(.L_x_188) ;  /* 0xfffffffc00f08947 */ /* 0x008fea000383ffff */
[----:B------:R-:W-:Y:S05]  /*8710*/  BRA `(.L_x_189) ;  /* 0xffffffd000687947 */ /* 0x000fea000383ffff */
.L_x_110:
[----:B--2---:R2:W3:Y:S02]  /*8720*/  SYNCS.PHASECHK.TRANS64.TRYWAIT P0, [R3+URZ+0x140], R0 ;  /* 0x00014000030075a7 */ /* 0x0044e400080011ff */
[----:B---3--:R-:W-:Y:S05]  /*8730*/  @!P0 NANOSLEEP.SYNCS 0x989680 ;  /* 0x009896800000895d */ /* 0x008fea0003900000 */
[----:B------:R-:W3:Y:S02]  /*8740*/  @!P0 SYNCS.PHASECHK.TRANS64 P0, [R3+URZ+0x140], R0 ;  /* 0x00014000030085a7 */ /* 0x000ee400080010ff */
[----:B---3--:R-:W-:Y:S05]  /*8750*/  @!P0 BRA `(.L_x_110) ;  /* 0xfffffffc00f08947 */ /* 0x008fea000383ffff */
[----:B------:R-:W-:Y:S05]  /*8760*/  BRA `(.L_x_190) ;  /* 0xffffffd400c07947 */ /* 0x000fea000383ffff */
.L_x_121:
[----:B-1----:R-:W-:Y:S04]  /*8770*/  MOV R0, UR44 ;  /* 0x0000002c00007c02 */ /* 0x002fe80008000f00 */
[----:B------:R1:W2:Y:S03]  /*8780*/  SYNCS.PHASECHK.TRANS64.TRYWAIT P1, [R0+URZ+0x120], R3 ;  /* 0x00012003000075a7 */ /* 0x0002a600080211ff */
[----:B--2---:R-:W-:Y:S05]  /*8790*/  @!P1 NANOSLEEP.SYNCS 0x989680 ;  /* 0x009896800000995d */ /* 0x004fea0003900000 */
[----:B------:R-:W2:Y:S02]  /*87a0*/  @!P1 SYNCS.PHASECHK.TRANS64 P1, [R0+URZ+0x120], R3 ;  /* 0x00012003000095a7 */ /* 0x000ea400080210ff */
[----:B--2---:R-:W-:Y:S05]  /*87b0*/  @!P1 BRA `(.L_x_121) ;  /* 0xfffffffc00ec9947 */ /* 0x004fea000383ffff */
[----:B------:R-:W-:Y:S05]  /*87c0*/  BRA `(.L_x_120) ;  /* 0xffffffe000f87947 */ /* 0x000fea000383ffff */
.L_x_123:
[----:B-1----:R1:W2:Y:S02]  /*87d0*/  SYNCS.PHASECHK.TRANS64.TRYWAIT P1, [R82+URZ+0x160], R4 ;  /* 0x00016004520075a7 */ /* 0x0022a400080211ff */
[----:B--2---:R-:W-:Y:S05]  /*87e0*/  @!P1 NANOSLEEP.SYNCS 0x989680 ;  /* 0x009896800000995d */ /* 0x004fea0003900000 */
[----:B------:R-:W2:Y:S02]  /*87f0*/  @!P1 SYNCS.PHASECHK.TRANS64 P1, [R82+URZ+0x160], R4 ;  /* 0x00016004520095a7 */ /* 0x000ea400080210ff */
[----:B--2---:R-:W-:Y:S05]  /*8800*/  @!P1 BRA `(.L_x_123) ;  /* 0xfffffffc00f09947 */ /* 0x004fea000383ffff */
[----:B------:R-:W-:Y:S05]  /*8810*/  BRA `(.L_x_122) ;  /* 0xffffffe400387947 */ /* 0x000fea000383ffff */
        .weak           $__internal_0_$__cuda_sm10x_tcgen05_guardrail_trap_col_being_dealloced_not_returned_by_alloc
        .type           $__internal_0_$__cuda_sm10x_tcgen05_guardrail_trap_col_being_dealloced_not_returned_by_alloc,@function
        .size           $__internal_0_$__cuda_sm10x_tcgen05_guardrail_trap_col_being_dealloced_not_returned_by_alloc,($__internal_1_$__cuda_sm10x_tcgen05_guardrail_trap_phase_invalid_during_alloc - $__internal_0_$__cuda_sm10x_tcgen05_guardrail_trap_col_being_dealloced_not_returned_by_alloc)
$__internal_0_$__cuda_sm10x_tcgen05_guardrail_trap_col_being_dealloced_not_returned_by_alloc:
[----:B------:R-:W-:Y:S05]  /*8820*/  BPT.TRAP 0x1 ;  /* 0x000000040000795c */ /* 0x000fea0000300000 */
[----:B------:R-:W-:-:S04]  /*8830*/  HFMA2 R3, -RZ, RZ, 0, 0 ;  /* 0x00000000ff037431 */ /* 0x000fc800000001ff */
[----:B------:R-:W-:Y:S05]  /*8840*/  RET.REL.NODEC R2 `(_ZN7cutlass13device_kernelINS_4gemm6kernel13GemmUniversalIN4cute5tupleIJiiiiEEENS1_10collective13CollectiveMmaINS1_35MainloopSm100TmaUmmaWarpSpecializedILi18ELi2ELi4ENS5_IJNS4_1CILi8EEENSA_ILi1EEESC_EEEEENS5_IJNSA_ILi128EEENSA_ILi64EEESF_EEENS_12float_e4m3_tENS5_IJlSC_lEEESI_SJ_NS4_8TiledMMAINS4_8MMA_AtomIJNS4_10MMA_TraitsINS4_25SM100_MMA_F8F6F4_2x1SM_SSEJSI_SI_fSF_SG_NS4_17integral_constantINS4_4UMMA5MajorELSQ_0EEESR_NSO_INSP_7ScaleInELSS_0EEEST_EEEEEENS4_6LayoutINS5_IJSC_SC_SC_EEENS5_IJNSA_ILi0EEESY_SY_EEEEENS5_IJNS4_10UnderscoreES11_S11_EEEEENS4_18SM100_TMA_2SM_LOADENS4_14ComposedLayoutINS4_7SwizzleILi3ELi4ELi3EEENS4_18smem_ptr_flag_bitsILi8EEENSW_INS5_IJSB_SF_EEENS5_IJSF_SC_EEEEEEEvNS4_8identityENS4_28SM100_TMA_2SM_LOAD_MULTICASTES1D_vS1E_EENS_8epilogue10collective18CollectiveEpilogueINS1H_23Sm100TmaWarpSpecializedILi1ELi1ELi32ELb0ELb0EEEJNS5_IJSG_SG_SF_EEENS5_IJNSW_ISG_SC_EES1N_EEESI_SJ_SI_SJ_NS1H_6fusion15FusionCallbacksIS1L_NS1P_17LinearCombinationISI_fSI_fLNS_15FloatRoundStyleE2EEES1M_S1O_JEEENS4_5SM1004TMEM4LOAD26SM100_TMEM_LOAD_32dp32b32xENS4_13SM90_TMA_LOADENS15_INS16_ILi2ELi4ELi3EEES19_NSW_INS5_IJSB_SG_EEENS5_IJSG_SC_EEEEEEENS4_39AutoVectorizingCopyWithAssumedAlignmentILi128EEENS4_14SM90_TMA_STOREES24_S26_S26_EEEvvEEEEvNT_6ParamsE) ;  /* 0xffffff7402ec7950 */ /* 0x000fea0003c3ffff */
        .weak           $__internal_1_$__cuda_sm10x_tcgen05_guardrail_trap_phase_invalid_during_alloc
        .type           $__internal_1_$__cuda_sm10x_tcgen05_guardrail_trap_phase_invalid_during_alloc,@function
        .size           $__internal_1_$__cuda_sm10x_tcgen05_guardrail_trap_phase_invalid_during_alloc,($__internal_2_$__cuda_sm10x_tcgen05_guardrail_trap_unallocated_columns_being_dealloced - $__internal_1_$__cuda_sm10x_tcgen05_guardrail_trap_phase_invalid_during_alloc)
$__internal_1_$__cuda_sm10x_tcgen05_guardrail_trap_phase_invalid_during_alloc:
[----:B------:R-:W-:Y:S05]  /*8850*/  BPT.TRAP 0x1 ;  /* 0x000000040000795c */ /* 0x000fea0000300000 */
[----:B------:R-:W-:-:S04]  /*8860*/  MOV R5, 0x0 ;  /* 0x0000000000057802 */ /* 0x000fc80000000f00 */
[----:B------:R-:W-:Y:S05]  /*8870*/  RET.REL.NODEC R4 `(_ZN7cutlass13device_kernelINS_4gemm6kernel13GemmUniversalIN4cute5tupleIJiiiiEEENS1_10collective13CollectiveMmaINS1_35MainloopSm100TmaUmmaWarpSpecializedILi18ELi2ELi4ENS5_IJNS4_1CILi8EEENSA_ILi1EEESC_EEEEENS5_IJNSA_ILi128EEENSA_ILi64EEESF_EEENS_12float_e4m3_tENS5_IJlSC_lEEESI_SJ_NS4_8TiledMMAINS4_8MMA_AtomIJNS4_10MMA_TraitsINS4_25SM100_MMA_F8F6F4_2x1SM_SSEJSI_SI_fSF_SG_NS4_17integral_constantINS4_4UMMA5MajorELSQ_0EEESR_NSO_INSP_7ScaleInELSS_0EEEST_EEEEEENS4_6LayoutINS5_IJSC_SC_SC_EEENS5_IJNSA_ILi0EEESY_SY_EEEEENS5_IJNS4_10UnderscoreES11_S11_EEEEENS4_18SM100_TMA_2SM_LOADENS4_14ComposedLayoutINS4_7SwizzleILi3ELi4ELi3EEENS4_18smem_ptr_flag_bitsILi8EEENSW_INS5_IJSB_SF_EEENS5_IJSF_SC_EEEEEEEvNS4_8identityENS4_28SM100_TMA_2SM_LOAD_MULTICASTES1D_vS1E_EENS_8epilogue10collective18CollectiveEpilogueINS1H_23Sm100TmaWarpSpecializedILi1ELi1ELi32ELb0ELb0EEEJNS5_IJSG_SG_SF_EEENS5_IJNSW_ISG_SC_EES1N_EEESI_SJ_SI_SJ_NS1H_6fusion15FusionCallbacksIS1L_NS1P_17LinearCombinationISI_fSI_fLNS_15FloatRoundStyleE2EEES1M_S1O_JEEENS4_5SM1004TMEM4LOAD26SM100_TMEM_LOAD_32dp32b32xENS4_13SM90_TMA_LOADENS15_INS16_ILi2ELi4ELi3EEES19_NSW_INS5_IJSB_SG_EEENS5_IJSG_SC_EEEEEEENS4_39AutoVectorizingCopyWithAssumedAlignmentILi128EEENS4_14SM90_TMA_STOREES24_S26_S26_EEEvvEEEEvNT_6ParamsE) ;  /* 0xffffff7404e07950 */ /* 0x000fea0003c3ffff */
        .weak           $__internal_2_$__cuda_sm10x_tcgen05_guardrail_trap_unallocated_columns_being_dealloced
        .type           $__internal_2_$__cuda_sm10x_tcgen05_guardrail_trap_unallocated_columns_being_dealloced,@function
        .size           $__internal_2_$__cuda_sm10x_tcgen05_guardrail_trap_unallocated_columns_being_dealloced,(.L_x_192 - $__internal_2_$__cuda_sm10x_tcgen05_guardrail_trap_unallocated_columns_being_dealloced)
$__internal_2_$__cuda_sm10x_tcgen05_guardrail_trap_unallocated_columns_being_dealloced:
[----:B------:R-:W-:Y:S05]  /*8880*/  BPT.TRAP 0x1 ;  /* 0x000000040000795c */ /* 0x000fea0000300000 */
[----:B------:R-:W-:-:S04]  /*8890*/  HFMA2 R3, -RZ, RZ, 0, 0 ;  /* 0x00000000ff037431 */ /* 0x000fc800000001ff */
[----:B------:R-:W-:Y:S05]  /*88a0*/  RET.REL.NODEC R2 `(_ZN7cutlass13device_kernelINS_4gemm6kernel13GemmUniversalIN4cute5tupleIJiiiiEEENS1_10collective13CollectiveMmaINS1_35MainloopSm100TmaUmmaWarpSpecializedILi18ELi2ELi4ENS5_IJNS4_1CILi8EEENSA_ILi1EEESC_EEEEENS5_IJNSA_ILi128EEENSA_ILi64EEESF_EEENS_12float_e4m3_tENS5_IJlSC_lEEESI_SJ_NS4_8TiledMMAINS4_8MMA_AtomIJNS4_10MMA_TraitsINS4_25SM100_MMA_F8F6F4_2x1SM_SSEJSI_SI_fSF_SG_NS4_17integral_constantINS4_4UMMA5MajorELSQ_0EEESR_NSO_INSP_7ScaleInELSS_0EEEST_EEEEEENS4_6LayoutINS5_IJSC_SC_SC_EEENS5_IJNSA_ILi0EEESY_SY_EEEEENS5_IJNS4_10UnderscoreES11_S11_EEEEENS4_18SM100_TMA_2SM_LOADENS4_14ComposedLayoutINS4_7SwizzleILi3ELi4ELi3EEENS4_18smem_ptr_flag_bitsILi8EEENSW_INS5_IJSB_SF_EEENS5_IJSF_SC_EEEEEEEvNS4_8identityENS4_28SM100_TMA_2SM_LOAD_MULTICASTES1D_vS1E_EENS_8epilogue10collective18CollectiveEpilogueINS1H_23Sm100TmaWarpSpecializedILi1ELi1ELi32ELb0ELb0EEEJNS5_IJSG_SG_SF_EEENS5_IJNSW_ISG_SC_EES1N_EEESI_SJ_SI_SJ_NS1H_6fusion15FusionCallbacksIS1L_NS1P_17LinearCombinationISI_fSI_fLNS_15FloatRoundStyleE2EEES1M_S1O_JEEENS4_5SM1004TMEM4LOAD26SM100_TMEM_LOAD_32dp32b32xENS4_13SM90_TMA_LOADENS15_INS16_ILi2ELi4ELi3EEES19_NSW_INS5_IJSB_SG_EEENS5_IJSG_SC_EEEEEEENS4_39AutoVectorizingCopyWithAssumedAlignmentILi128EEENS4_14SM90_TMA_STOREES24_S26_S26_EEEvvEEEEvNT_6ParamsE) ;  /* 0xffffff7402d47950 */ /* 0x000fea0003c3ffff */
.L_x_191:
[----:B------:R-:W-:-:S00]  /*88b0*/  BRA `(.L_x_191) ;  /* 0xfffffffc00fc7947 */ /* 0x000fc0000383ffff */
[----:B------:R-:W-:-:S00]  /*88c0*/  NOP ;  /* 0x0000000000007918 */ /* 0x000fc00000000000 */
        /* <DEDUP_REMOVED lines=11> */
.L_x_192:


//--------------------- .nv.global.init           --------------------------
	.section	.nv.global.init,"aw",@progbits
.nv.global.init:
	.type		$str$27,@object
	.size		$str$27,($str$28 - $str$27)
$str$27:
        /*0000*/ 	.byte	0x28, 0x61, 0x64, 0x64, 0x72, 0x65, 0x73, 0x73, 0x20, 0x26, 0x20, 0x6d, 0x61, 0x73, 0x6b, 0x29
        /*0010*/ 	.byte	0x20, 0x3d, 0x3d, 0x20, 0x30, 0x00
	.type		$str$28,@object
	.size		$str$28,($str$26 - $str$28)
$str$28:
        /*0016*/ 	.byte	0x2f, 0x74, 0x6d, 0x70, 0x2f, 0x63, 0x75, 0x74, 0x6c, 0x61, 0x73, 0x73, 0x5f, 0x73, 0x77, 0x65
        /*0026*/ 	.byte	0x65, 0x70, 0x5f, 0x73, 0x72, 0x63, 0x2f, 0x69, 0x6e, 0x63, 0x6c, 0x75, 0x64, 0x65, 0x2f, 0x63
        /*0036*/ 	.byte	0x75, 0x74, 0x65, 0x2f, 0x70, 0x6f, 0x69, 0x6e, 0x74, 0x65, 0x72, 0x5f, 0x66, 0x6c, 0x61, 0x67
        /*0046*/ 	.byte	0x67, 0x65, 0x64, 0x2e, 0x68, 0x70, 0x70, 0x00
	.type		$str$26,@object
	.size		$str$26,($str$25 - $str$26)
$str$26:
        /*004e*/ 	.byte	0x2f, 0x74, 0x6d, 0x70, 0x2f, 0x63, 0x75, 0x74, 0x6c, 0x61, 0x73, 0x73, 0x5f, 0x73, 0x77, 0x65
        /*005e*/ 	.byte	0x65, 0x70, 0x5f, 0x73, 0x72, 0x63, 0x2f, 0x69, 0x6e, 0x63, 0x6c, 0x75, 0x64, 0x65, 0x2f, 0x63
        /*006e*/ 	.byte	0x75, 0x74, 0x65, 0x2f, 0x61, 0x74, 0x6f, 0x6d, 0x2f, 0x63, 0x6f, 0x70, 0x79, 0x5f, 0x74, 0x72
        /*007e*/ 	.byte	0x61, 0x69, 0x74, 0x73, 0x5f, 0x73, 0x6d, 0x31, 0x30, 0x30, 0x2e, 0x68, 0x70, 0x70, 0x00
	.type		$str$25,@object
	.size		$str$25,(__unnamed_1 - $str$25)
$str$25:
        /*008d*/ 	.byte	0x28, 0x28, 0x75, 0x69, 0x6e, 0x74, 0x33, 0x32, 0x5f, 0x74, 0x28, 0x74, 0x68, 0x72, 0x65, 0x61
        /*009d*/ 	.byte	0x64, 0x49, 0x64, 0x78, 0x2e, 0x78, 0x29, 0x20, 0x2f, 0x20, 0x33, 0x32, 0x29, 0x20, 0x25, 0x20
        /*00ad*/ 	.byte	0x34, 0x29, 0x20, 0x3d, 0x3d, 0x20, 0x28, 0x28, 0x28, 0x74, 0x6d, 0x65, 0x6d, 0x5f, 0x61, 0x64
        /*00bd*/ 	.byte	0x64, 0x72, 0x20, 0x3e, 0x3e, 0x20, 0x31, 0x36, 0x29, 0x20, 0x2f, 0x20, 0x33, 0x32, 0x29, 0x20
        /*00cd*/ 	.byte	0x25, 0x20, 0x34, 0x29, 0x00
	.type		__unnamed_1,@object
	.size		__unnamed_1,(__unnamed_2 - __unnamed_1)
__unnamed_1:
        /*00d2*/ 	.byte	0x61, 0x75, 0x74, 0x6f, 0x20, 0x63, 0x75, 0x74, 0x65, 0x3a, 0x3a, 0x61, 0x73, 0x5f, 0x70, 0x6f
        /* <DEDUP_REMOVED lines=24> */
        /*0262*/ 	.byte	0x3c, 0x34, 0x30, 0x39, 0x36, 0x3e, 0x3e, 0x3e, 0x3e, 0x5d, 0x00
	.type		__unnamed_2,@object
	.size		__unnamed_2,(.L_2 - __unnamed_2)
__unnamed_2:
        /* <DEDUP_REMOVED lines=40> */
        /*04ed*/ 	.byte	0x74, 0x65, 0x3a, 0x3a, 0x43, 0x3c, 0x30, 0x3e, 0x3e, 0x3e, 0x3e, 0x5d, 0x00
.L_2:


//--------------------- .nv.shared._ZN7cutlass13device_kernelINS_4gemm6kernel13GemmUniversalIN4cute5tupleIJiiiiEEENS1_10collective13CollectiveMmaINS1_35MainloopSm100TmaUmmaWarpSpecializedILi18ELi2ELi4ENS5_IJNS4_1CILi8EEENSA_ILi1EEESC_EEEEENS5_IJNSA_ILi128EEENSA_ILi64EEESF_EEENS_12float_e4m3_tENS5_IJlSC_lEEESI_SJ_NS4_8TiledMMAINS4_8MMA_AtomIJNS4_10MMA_TraitsINS4_25SM100_MMA_F8F6F4_2x1SM_SSEJSI_SI_fSF_SG_NS4_17integral_constantINS4_4UMMA5MajorELSQ_0EEESR_NSO_INSP_7ScaleInELSS_0EEEST_EEEEEENS4_6LayoutINS5_IJSC_SC_SC_EEENS5_IJNSA_ILi0EEESY_SY_EEEEENS5_IJNS4_10UnderscoreES11_S11_EEEEENS4_18SM100_TMA_2SM_LOADENS4_14ComposedLayoutINS4_7SwizzleILi3ELi4ELi3EEENS4_18smem_ptr_flag_bitsILi8EEENSW_INS5_IJSB_SF_EEENS5_IJSF_SC_EEEEEEEvNS4_8identityENS4_28SM100_TMA_2SM_LOAD_MULTICASTES1D_vS1E_EENS_8epilogue10collective18CollectiveEpilogueINS1H_23Sm100TmaWarpSpecializedILi1ELi1ELi32ELb0ELb0EEEJNS5_IJSG_SG_SF_EEENS5_IJNSW_ISG_SC_EES1N_EEESI_SJ_SI_SJ_NS1H_6fusion15FusionCallbacksIS1L_NS1P_17LinearCombinationISI_fSI_fLNS_15FloatRoundStyleE2EEES1M_S1O_JEEENS4_5SM1004TMEM4LOAD26SM100_TMEM_LOAD_32dp32b32xENS4_13SM90_TMA_LOADENS15_INS16_ILi2ELi4ELi3EEES19_NSW_INS5_IJSB_SG_EEENS5_IJSG_SC_EEEEEEENS4_39AutoVectorizingCopyWithAssumedAlignmentILi128EEENS4_14SM90_TMA_STOREES24_S26_S26_EEEvvEEEEvNT_6ParamsE --------------------------
	.section	.nv.shared._ZN7cutlass13device_kernelINS_4gemm6kernel13GemmUniversalIN4cute5tupleIJiiiiEEENS1_10collective13CollectiveMmaINS1_35MainloopSm100TmaUmmaWarpSpecializedILi18ELi2ELi4ENS5_IJNS4_1CILi8EEENSA_ILi1EEESC_EEEEENS5_IJNSA_ILi128EEENSA_ILi64EEESF_EEENS_12float_e4m3_tENS5_IJlSC_lEEESI_SJ_NS4_8TiledMMAINS4_8MMA_AtomIJNS4_10MMA_TraitsINS4_25SM100_MMA_F8F6F4_2x1SM_SSEJSI_SI_fSF_SG_NS4_17integral_constantINS4_4UMMA5MajorELSQ_0EEESR_NSO_INSP_7ScaleInELSS_0EEEST_EEEEEENS4_6LayoutINS5_IJSC_SC_SC_EEENS5_IJNSA_ILi0EEESY_SY_EEEEENS5_IJNS4_10UnderscoreES11_S11_EEEEENS4_18SM100_TMA_2SM_LOADENS4_14ComposedLayoutINS4_7SwizzleILi3ELi4ELi3EEENS4_18smem_ptr_flag_bitsILi8EEENSW_INS5_IJSB_SF_EEENS5_IJSF_SC_EEEEEEEvNS4_8identityENS4_28SM100_TMA_2SM_LOAD_MULTICASTES1D_vS1E_EENS_8epilogue10collective18CollectiveEpilogueINS1H_23Sm100TmaWarpSpecializedILi1ELi1ELi32ELb0ELb0EEEJNS5_IJSG_SG_SF_EEENS5_IJNSW_ISG_SC_EES1N_EEESI_SJ_SI_SJ_NS1H_6fusion15FusionCallbacksIS1L_NS1P_17LinearCombinationISI_fSI_fLNS_15FloatRoundStyleE2EEES1M_S1O_JEEENS4_5SM1004TMEM4LOAD26SM100_TMEM_LOAD_32dp32b32xENS4_13SM90_TMA_LOADENS15_INS16_ILi2ELi4ELi3EEES19_NSW_INS5_IJSB_SG_EEENS5_IJSG_SC_EEEEEEENS4_39AutoVectorizingCopyWithAssumedAlignmentILi128EEENS4_14SM90_TMA_STOREES24_S26_S26_EEEvvEEEEvNT_6ParamsE,"aw",@nobits
	.sectionflags	@""
	.align	16
	.zero		1024


//--------------------- .nv.shared.reserved.0     --------------------------
	.section	.nv.shared.reserved.0,"aw",@nobits
	.weak		__nv_reservedSMEM_offset_0_alias
	.size		__nv_reservedSMEM_offset_0_alias, 0, 64
	.other		__nv_reservedSMEM_offset_0_alias,@"STO_CUDA_RESERVED_SHARED STV_DEFAULT"
__nv_reservedSMEM_offset_0_alias:
	.zero		0
.nv.shared.reserved.0:
	.zero		64
	.weak		__nv_reservedSMEM_tcgen05_partition
	.type		__nv_reservedSMEM_tcgen05_partition,@object
	.size		__nv_reservedSMEM_tcgen05_partition,(.L_0 - __nv_reservedSMEM_tcgen05_partition)
__nv_reservedSMEM_tcgen05_partition:
	.zero		32
.L_0:


//--------------------- .nv.global                --------------------------
	.section	.nv.global,"aw",@nobits
.nv.global:
	.type		_ZN40_INTERNAL_50cbce73_4_k_cu_d2bb2fe8_200084cute1_E,@object
	.size		_ZN40_INTERNAL_50cbce73_4_k_cu_d2bb2fe8_200084cute1_E,(_ZN40_INTERNAL_50cbce73_4_k_cu_d2bb2fe8_200084cuda3std3__45__cpo6cbeginE - _ZN40_INTERNAL_50cbce73_4_k_cu_d2bb2fe8_200084cute1_E)
_ZN40_INTERNAL_50cbce73_4_k_cu_d2bb2fe8_200084cute1_E:
	.zero		1
	.type		_ZN40_INTERNAL_50cbce73_4_k_cu_d2bb2fe8_200084cuda3std3__45__cpo6cbeginE,@object
	.size		_ZN40_INTERNAL_50cbce73_4_k_cu_d2bb2fe8_200084cuda3std3__45__cpo6cbeginE,(_ZN40_INTERNAL_50cbce73_4_k_cu_d2bb2fe8_200084cuda3std3__48in_placeE - _ZN40_INTERNAL_50cbce73_4_k_cu_d2bb2fe8_200084cuda3std3__45__cpo6cbeginE)
_ZN40_INTERNAL_50cbce73_4_k_cu_d2bb2fe8_200084cuda3std3__45__cpo6cbeginE:
	.zero		1
	.type		_ZN40_INTERNAL_50cbce73_4_k_cu_d2bb2fe8_200084cuda3std3__48in_placeE,@object
	.size		_ZN40_INTERNAL_50cbce73_4_k_cu_d2bb2fe8_200084cuda3std3__48in_placeE,(_ZN40_INTERNAL_50cbce73_4_k_cu_d2bb2fe8_200084cuda3std6ranges3__45__cpo9iter_moveE - _ZN40_INTERNAL_50cbce73_4_k_cu_d2bb2fe8_200084cuda3std3__48in_placeE)
_ZN40_INTERNAL_50cbce73_4_k_cu_d2bb2fe8_200084cuda3std3__48in_placeE:
	.zero		1
	.type		_ZN40_INTERNAL_50cbce73_4_k_cu_d2bb2fe8_200084cuda3std6ranges3__45__cpo9iter_moveE,@object
	.size		_ZN40_INTERNAL_50cbce73_4_k_cu_d2bb2fe8_200084cuda3std6ranges3__45__cpo9iter_moveE,(_ZN40_INTERNAL_50cbce73_4_k_cu_d2bb2fe8_200084cuda3std3__45__cpo5beginE - _ZN40_INTERNAL_50cbce73_4_k_cu_d2bb2fe8_200084cuda3std6ranges3__45__cpo9iter_moveE)
_ZN40_INTERNAL_50cbce73_4_k_cu_d2bb2fe8_200084cuda3std6ranges3__45__cpo9iter_moveE:
	.zero		1
	.type		_ZN40_INTERNAL_50cbce73_4_k_cu_d2bb2fe8_200084cuda3std3__45__cpo5beginE,@object
	.size		_ZN40_INTERNAL_50cbce73_4_k_cu_d2bb2fe8_200084cuda3std3__45__cpo5beginE,(_ZN40_INTERNAL_50cbce73_4_k_cu_d2bb2fe8_200084cuda3std3__442_GLOBAL__N__50cbce73_4_k_cu_d2bb2fe8_200086ignoreE - _ZN40_INTERNAL_50cbce73_4_k_cu_d2bb2fe8_200084cuda3std3__45__cpo5beginE)
_ZN40_INTERNAL_50cbce73_4_k_cu_d2bb2fe8_200084cuda3std3__45__cpo5beginE:
	.zero		1
	.type		_ZN40_INTERNAL_50cbce73_4_k_cu_d2bb2fe8_200084cuda3std3__442_GLOBAL__N__50cbce73_4_k_cu_d2bb2fe8_200086ignoreE,@object
	.size		_ZN40_INTERNAL_50cbce73_4_k_cu_d2bb2fe8_200084cuda3std3__442_GLOBAL__N__50cbce73_4_k_cu_d2bb2fe8_200086ignoreE,(_ZN40_INTERNAL_50cbce73_4_k_cu_d2bb2fe8_200084cute7productE - _ZN40_INTERNAL_50cbce73_4_k_cu_d2bb2fe8_200084cuda3std3__442_GLOBAL__N__50cbce73_4_k_cu_d2bb2fe8_200086ignoreE)
_ZN40_INTERNAL_50cbce73_4_k_cu_d2bb2fe8_200084cuda3std3__442_GLOBAL__N__50cbce73_4_k_cu_d2bb2fe8_200086ignoreE:
	.zero		1
	.type		_ZN40_INTERNAL_50cbce73_4_k_cu_d2bb2fe8_200084cute7productE,@object
	.size		_ZN40_INTERNAL_50cbce73_4_k_cu_d2bb2fe8_200084cute7productE,(_ZN40_INTERNAL_50cbce73_4_k_cu_d2bb2fe8_200084cuda3std3__45__cpo3endE - _ZN40_INTERNAL_50cbce73_4_k_cu_d2bb2fe8_200084cute7productE)
_ZN40_INTERNAL_50cbce73_4_k_cu_d2bb2fe8_200084cute7productE:
	.zero		1
	.type		_ZN40_INTERNAL_50cbce73_4_k_cu_d2bb2fe8_200084cuda3std3__45__cpo3endE,@object
	.size		_ZN40_INTERNAL_50cbce73_4_k_cu_d2bb2fe8_200084cuda3std3__45__cpo3endE,(_ZN40_INTERNAL_50cbce73_4_k_cu_d2bb2fe8_200084cuda3std3__419piecewise_constructE - _ZN40_INTERNAL_50cbce73_4_k_cu_d2bb2fe8_200084cuda3std3__45__cpo3endE)
_ZN40_INTERNAL_50cbce73_4_k_cu_d2bb2fe8_200084cuda3std3__45__cpo3endE:
	.zero		1
	.type		_ZN40_INTERNAL_50cbce73_4_k_cu_d2bb2fe8_200084cuda3std3__419piecewise_constructE,@object
	.size		_ZN40_INTERNAL_50cbce73_4_k_cu_d2bb2fe8_200084cuda3std3__419piecewise_constructE,(_ZN40_INTERNAL_50cbce73_4_k_cu_d2bb2fe8_200084cuda3std3__45__cpo4cendE - _ZN40_INTERNAL_50cbce73_4_k_cu_d2bb2fe8_200084cuda3std3__419piecewise_constructE)
_ZN40_INTERNAL_50cbce73_4_k_cu_d2bb2fe8_200084cuda3std3__419piecewise_constructE:
	.zero		1
	.type		_ZN40_INTERNAL_50cbce73_4_k_cu_d2bb2fe8_200084cuda3std3__45__cpo4cendE,@object
	.size		_ZN40_INTERNAL_50cbce73_4_k_cu_d2bb2fe8_200084cuda3std3__45__cpo4cendE,(_ZN40_INTERNAL_50cbce73_4_k_cu_d2bb2fe8_200084cuda3std6ranges3__45__cpo4swapE - _ZN40_INTERNAL_50cbce73_4_k_cu_d2bb2fe8_200084cuda3std3__45__cpo4cendE)
_ZN40_INTERNAL_50cbce73_4_k_cu_d2bb2fe8_200084cuda3std3__45__cpo4cendE:
	.zero		1
	.type		_ZN40_INTERNAL_50cbce73_4_k_cu_d2bb2fe8_200084cuda3std6ranges3__45__cpo4swapE,@object
	.size		_ZN40_INTERNAL_50cbce73_4_k_cu_d2bb2fe8_200084cuda3std6ranges3__45__cpo4swapE,(.L_10 - _ZN40_INTERNAL_50cbce73_4_k_cu_d2bb2fe8_200084cuda3std6ranges3__45__cpo4swapE)
_ZN40_INTERNAL_50cbce73_4_k_cu_d2bb2fe8_200084cuda3std6ranges3__45__cpo4swapE:
	.zero		1
.L_10:


//--------------------- .nv.constant0._ZN7cutlass13device_kernelINS_4gemm6kernel13GemmUniversalIN4cute5tupleIJiiiiEEENS1_10collective13CollectiveMmaINS1_35MainloopSm100TmaUmmaWarpSpecializedILi18ELi2ELi4ENS5_IJNS4_1CILi8EEENSA_ILi1EEESC_EEEEENS5_IJNSA_ILi128EEENSA_ILi64EEESF_EEENS_12float_e4m3_tENS5_IJlSC_lEEESI_SJ_NS4_8TiledMMAINS4_8MMA_AtomIJNS4_10MMA_TraitsINS4_25SM100_MMA_F8F6F4_2x1SM_SSEJSI_SI_fSF_SG_NS4_17integral_constantINS4_4UMMA5MajorELSQ_0EEESR_NSO_INSP_7ScaleInELSS_0EEEST_EEEEEENS4_6LayoutINS5_IJSC_SC_SC_EEENS5_IJNSA_ILi0EEESY_SY_EEEEENS5_IJNS4_10UnderscoreES11_S11_EEEEENS4_18SM100_TMA_2SM_LOADENS4_14ComposedLayoutINS4_7SwizzleILi3ELi4ELi3EEENS4_18smem_ptr_flag_bitsILi8EEENSW_INS5_IJSB_SF_EEENS5_IJSF_SC_EEEEEEEvNS4_8identityENS4_28SM100_TMA_2SM_LOAD_MULTICASTES1D_vS1E_EENS_8epilogue10collective18CollectiveEpilogueINS1H_23Sm100TmaWarpSpecializedILi1ELi1ELi32ELb0ELb0EEEJNS5_IJSG_SG_SF_EEENS5_IJNSW_ISG_SC_EES1N_EEESI_SJ_SI_SJ_NS1H_6fusion15FusionCallbacksIS1L_NS1P_17LinearCombinationISI_fSI_fLNS_15FloatRoundStyleE2EEES1M_S1O_JEEENS4_5SM1004TMEM4LOAD26SM100_TMEM_LOAD_32dp32b32xENS4_13SM90_TMA_LOADENS15_INS16_ILi2ELi4ELi3EEES19_NSW_INS5_IJSB_SG_EEENS5_IJSG_SC_EEEEEEENS4_39AutoVectorizingCopyWithAssumedAlignmentILi128EEENS4_14SM90_TMA_STOREES24_S26_S26_EEEvvEEEEvNT_6ParamsE --------------------------
	.section	.nv.constant0._ZN7cutlass13device_kernelINS_4gemm6kernel13GemmUniversalIN4cute5tupleIJiiiiEEENS1_10collective13CollectiveMmaINS1_35MainloopSm100TmaUmmaWarpSpecializedILi18ELi2ELi4ENS5_IJNS4_1CILi8EEENSA_ILi1EEESC_EEEEENS5_IJNSA_ILi128EEENSA_ILi64EEESF_EEENS_12float_e4m3_tENS5_IJlSC_lEEESI_SJ_NS4_8TiledMMAINS4_8MMA_AtomIJNS4_10MMA_TraitsINS4_25SM100_MMA_F8F6F4_2x1SM_SSEJSI_SI_fSF_SG_NS4_17integral_constantINS4_4UMMA5MajorELSQ_0EEESR_NSO_INSP_7ScaleInELSS_0EEEST_EEEEEENS4_6LayoutINS5_IJSC_SC_SC_EEENS5_IJNSA_ILi0EEESY_SY_EEEEENS5_IJNS4_10UnderscoreES11_S11_EEEEENS4_18SM100_TMA_2SM_LOADENS4_14ComposedLayoutINS4_7SwizzleILi3ELi4ELi3EEENS4_18smem_ptr_flag_bitsILi8EEENSW_INS5_IJSB_SF_EEENS5_IJSF_SC_EEEEEEEvNS4_8identityENS4_28SM100_TMA_2SM_LOAD_MULTICASTES1D_vS1E_EENS_8epilogue10collective18CollectiveEpilogueINS1H_23Sm100TmaWarpSpecializedILi1ELi1ELi32ELb0ELb0EEEJNS5_IJSG_SG_SF_EEENS5_IJNSW_ISG_SC_EES1N_EEESI_SJ_SI_SJ_NS1H_6fusion15FusionCallbacksIS1L_NS1P_17LinearCombinationISI_fSI_fLNS_15FloatRoundStyleE2EEES1M_S1O_JEEENS4_5SM1004TMEM4LOAD26SM100_TMEM_LOAD_32dp32b32xENS4_13SM90_TMA_LOADENS15_INS16_ILi2ELi4ELi3EEES19_NSW_INS5_IJSB_SG_EEENS5_IJSG_SC_EEEEEEENS4_39AutoVectorizingCopyWithAssumedAlignmentILi128EEENS4_14SM90_TMA_STOREES24_S26_S26_EEEvvEEEEvNT_6ParamsE,"a",@progbits
	.sectionflags	@""
	.align	4
.nv.constant0._ZN7cutlass13device_kernelINS_4gemm6kernel13GemmUniversalIN4cute5tupleIJiiiiEEENS1_10collective13CollectiveMmaINS1_35MainloopSm100TmaUmmaWarpSpecializedILi18ELi2ELi4ENS5_IJNS4_1CILi8EEENSA_ILi1EEESC_EEEEENS5_IJNSA_ILi128EEENSA_ILi64EEESF_EEENS_12float_e4m3_tENS5_IJlSC_lEEESI_SJ_NS4_8TiledMMAINS4_8MMA_AtomIJNS4_10MMA_TraitsINS4_25SM100_MMA_F8F6F4_2x1SM_SSEJSI_SI_fSF_SG_NS4_17integral_constantINS4_4UMMA5MajorELSQ_0EEESR_NSO_INSP_7ScaleInELSS_0EEEST_EEEEEENS4_6LayoutINS5_IJSC_SC_SC_EEENS5_IJNSA_ILi0EEESY_SY_EEEEENS5_IJNS4_10UnderscoreES11_S11_EEEEENS4_18SM100_TMA_2SM_LOADENS4_14ComposedLayoutINS4_7SwizzleILi3ELi4ELi3EEENS4_18smem_ptr_flag_bitsILi8EEENSW_INS5_IJSB_SF_EEENS5_IJSF_SC_EEEEEEEvNS4_8identityENS4_28SM100_TMA_2SM_LOAD_MULTICASTES1D_vS1E_EENS_8epilogue10collective18CollectiveEpilogueINS1H_23Sm100TmaWarpSpecializedILi1ELi1ELi32ELb0ELb0EEEJNS5_IJSG_SG_SF_EEENS5_IJNSW_ISG_SC_EES1N_EEESI_SJ_SI_SJ_NS1H_6fusion15FusionCallbacksIS1L_NS1P_17LinearCombinationISI_fSI_fLNS_15FloatRoundStyleE2EEES1M_S1O_JEEENS4_5SM1004TMEM4LOAD26SM100_TMEM_LOAD_32dp32b32xENS4_13SM90_TMA_LOADENS15_INS16_ILi2ELi4ELi3EEES19_NSW_INS5_IJSB_SG_EEENS5_IJSG_SC_EEEEEEENS4_39AutoVectorizingCopyWithAssumedAlignmentILi128EEENS4_14SM90_TMA_STOREES24_S26_S26_EEEvvEEEEvNT_6ParamsE:
	.zero		2944


//--------------------- SYMBOLS --------------------------

	.type		.nv.reservedSmem.offset0,@object
	.size		.nv.reservedSmem.offset0,0x4
	.type		.nv.reservedSmem.cap,@object
	.size		.nv.reservedSmem.cap,0x4
	.type		__assertfail,@function
